# CuTe-DSL kernel — source=cudnn_frontend_dsl family=gemm_swiglu
# config = {"ab_dtype": "Float16", "c_dtype": "BFloat16", "mma_mn": [64, 128], "cluster_mn": [1, 2]}


// ===== COMPILED SASS (sm_100a) =====

	.target	sm_100a

	.elftype	@"ET_EXEC"


//--------------------- .note.nv.tkinfo           --------------------------
	.section	.note.nv.tkinfo,"",@"SHT_NOTE"
	.sectionflags	@"SHF_NOTE_NV_TKINFO"
	.tkinfo
        /*0018*/ 	.word	0x00000081
        /*0030*/ 	.string	""
        /*0030*/ 	.string	"ptxas"
        /*0030*/ 	.string	"Cuda compilation tools, release 12.9, V12.9.83"
        /*0030*/ 	.string	"Build system must define TOOLS_VERSION_EXTENDED"
        /*0030*/ 	.string	"-O 3 -arch sm_100a "



//--------------------- .note.nv.cuver            --------------------------
	.section	.note.nv.cuver,"",@"SHT_NOTE"
	.sectionflags	@"SHF_NOTE_NV_CUVER"
        /*0018*/ 	.short	0x0001
        /*001a*/ 	.short	0x0064
        /*001c*/ 	.short	0x0001
        /*001e*/ 	.short	0x0000
        /*0020*/ 	.short	0x0001
        /*0022*/ 	.short	0x0000


//--------------------- .nv.info                  --------------------------
	.section	.nv.info,"",@"SHT_CUDA_INFO"
	.align	4


	//----- nvinfo : EIATTR_REGCOUNT
	.align		4
        /*0000*/ 	.byte	0x04, 0x2f
        /*0002*/ 	.short	(.L_4 - .L_3)
	.align		4
.L_3:
        /*0004*/ 	.word	index@(kernel_cutlass_kernel_cudnngemm_swigludense_gemm_persistent_swigluPersistentDenseGemmKernel_object_at__TiledMMA_ThrLayoutVMNK11110000_PermutationMNK____MMAAtom_ThrID10_ShapeMNK6412816_TVL_0)
        /*0008*/ 	.word	0x00000065


	//----- nvinfo : EIATTR_FRAME_SIZE
	.align		4
.L_4:
        /*000c*/ 	.byte	0x04, 0x11
        /*000e*/ 	.short	(.L_6 - .L_5)
	.align		4
.L_5:
        /*0010*/ 	.word	index@($__internal_2_$__cuda_sm10x_tcgen05_guardrail_trap_unallocated_columns_being_dealloced)
        /*0014*/ 	.word	0x00000000


	//----- nvinfo : EIATTR_FRAME_SIZE
	.align		4
.L_6:
        /*0018*/ 	.byte	0x04, 0x11
        /*001a*/ 	.short	(.L_8 - .L_7)
	.align		4
.L_7:
        /*001c*/ 	.word	index@($__internal_1_$__cuda_sm10x_tcgen05_guardrail_trap_phase_invalid_during_alloc)
        /*0020*/ 	.word	0x00000000


	//----- nvinfo : EIATTR_FRAME_SIZE
	.align		4
.L_8:
        /*0024*/ 	.byte	0x04, 0x11
        /*0026*/ 	.short	(.L_10 - .L_9)
	.align		4
.L_9:
        /*0028*/ 	.word	index@($__internal_0_$__cuda_sm10x_tcgen05_guardrail_trap_col_being_dealloced_not_returned_by_alloc)
        /*002c*/ 	.word	0x00000000


	//----- nvinfo : EIATTR_FRAME_SIZE
	.align		4
.L_10:
        /*0030*/ 	.byte	0x04, 0x11
        /*0032*/ 	.short	(.L_12 - .L_11)
	.align		4
.L_11:
        /*0034*/ 	.word	index@(kernel_cutlass_kernel_cudnngemm_swigludense_gemm_persistent_swigluPersistentDenseGemmKernel_object_at__TiledMMA_ThrLayoutVMNK11110000_PermutationMNK____MMAAtom_ThrID10_ShapeMNK6412816_TVL_0)
        /*0038*/ 	.word	0x00000000


	//----- nvinfo : EIATTR_MIN_STACK_SIZE
	.align		4
.L_12:
        /*003c*/ 	.byte	0x04, 0x12
        /*003e*/ 	.short	(.L_14 - .L_13)
	.align		4
.L_13:
        /*0040*/ 	.word	index@(kernel_cutlass_kernel_cudnngemm_swigludense_gemm_persistent_swigluPersistentDenseGemmKernel_object_at__TiledMMA_ThrLayoutVMNK11110000_PermutationMNK____MMAAtom_ThrID10_ShapeMNK6412816_TVL_0)
        /*0044*/ 	.word	0x00000000
.L_14:


//--------------------- .nv.info.kernel_cutlass_kernel_cudnngemm_swigludense_gemm_persistent_swigluPersistentDenseGemmKernel_object_at__TiledMMA_ThrLayoutVMNK11110000_PermutationMNK____MMAAtom_ThrID10_ShapeMNK6412816_TVL_0 --------------------------
	.section	.nv.info.kernel_cutlass_kernel_cudnngemm_swigludense_gemm_persistent_swigluPersistentDenseGemmKernel_object_at__TiledMMA_ThrLayoutVMNK11110000_PermutationMNK____MMAAtom_ThrID10_ShapeMNK6412816_TVL_0,"",@"SHT_CUDA_INFO"
	.sectionflags	@""
	.align	4


	//----- nvinfo : EIATTR_CUDA_API_VERSION
	.align		4
        /*0000*/ 	.byte	0x04, 0x37
        /*0002*/ 	.short	(.L_16 - .L_15)
.L_15:
        /*0004*/ 	.word	0x00000081


	//----- nvinfo : EIATTR_KPARAM_INFO
	.align		4
.L_16:
        /*0008*/ 	.byte	0x04, 0x17
        /*000a*/ 	.short	(.L_18 - .L_17)
.L_17:
        /*000c*/ 	.word	0x00000000
        /*0010*/ 	.short	0x0008
        /*0012*/ 	.short	0x0264
        /*0014*/ 	.byte	0x00, 0xf0, 0x11, 0x00


	//----- nvinfo : EIATTR_KPARAM_INFO
	.align		4
.L_18:
        /*0018*/ 	.byte	0x04, 0x17
        /*001a*/ 	.short	(.L_20 - .L_19)
.L_19:
        /*001c*/ 	.word	0x00000000
        /*0020*/ 	.short	0x0007
        /*0022*/ 	.short	0x0258
        /*0024*/ 	.byte	0x00, 0xf0, 0x31, 0x00


	//----- nvinfo : EIATTR_KPARAM_INFO
	.align		4
.L_20:
        /*0028*/ 	.byte	0x04, 0x17
        /*002a*/ 	.short	(.L_22 - .L_21)
.L_21:
        /*002c*/ 	.word	0x00000000
        /*0030*/ 	.short	0x0006
        /*0032*/ 	.short	0x024c
        /*0034*/ 	.byte	0x00, 0xf0, 0x31, 0x00


	//----- nvinfo : EIATTR_KPARAM_INFO
	.align		4
.L_22:
        /*0038*/ 	.byte	0x04, 0x17
        /*003a*/ 	.short	(.L_24 - .L_23)
.L_23:
        /*003c*/ 	.word	0x00000000
        /*0040*/ 	.short	0x0005
        /*0042*/ 	.short	0x0240
        /*0044*/ 	.byte	0x00, 0xf0, 0x31, 0x00


	//----- nvinfo : EIATTR_KPARAM_INFO
	.align		4
.L_24:
        /*0048*/ 	.byte	0x04, 0x17
        /*004a*/ 	.short	(.L_26 - .L_25)
.L_25:
        /*004c*/ 	.word	0x00000000
        /*0050*/ 	.short	0x0004
        /*0052*/ 	.short	0x01c0
        /*0054*/ 	.byte	0x00, 0xf0, 0x01, 0x02


	//----- nvinfo : EIATTR_KPARAM_INFO
	.align		4
.L_26:
        /*0058*/ 	.byte	0x04, 0x17
        /*005a*/ 	.short	(.L_28 - .L_27)
.L_27:
        /*005c*/ 	.word	0x00000000
        /*0060*/ 	.short	0x0003
        /*0062*/ 	.short	0x0140
        /*0064*/ 	.byte	0x00, 0xf0, 0x01, 0x02


	//----- nvinfo : EIATTR_KPARAM_INFO
	.align		4
.L_28:
        /*0068*/ 	.byte	0x04, 0x17
        /*006a*/ 	.short	(.L_30 - .L_29)
.L_29:
        /*006c*/ 	.word	0x00000000
        /*0070*/ 	.short	0x0002
        /*0072*/ 	.short	0x00c0
        /*0074*/ 	.byte	0x00, 0xf0, 0x01, 0x02


	//----- nvinfo : EIATTR_KPARAM_INFO
	.align		4
.L_30:
        /*0078*/ 	.byte	0x04, 0x17
        /*007a*/ 	.short	(.L_32 - .L_31)
.L_31:
        /*007c*/ 	.word	0x00000000
        /*0080*/ 	.short	0x0001
        /*0082*/ 	.short	0x0040
        /*0084*/ 	.byte	0x00, 0xf0, 0x01, 0x02


	//----- nvinfo : EIATTR_KPARAM_INFO
	.align		4
.L_32:
        /*0088*/ 	.byte	0x04, 0x17
        /*008a*/ 	.short	(.L_34 - .L_33)
.L_33:
        /*008c*/ 	.word	0x00000000
        /*0090*/ 	.short	0x0000
        /*0092*/ 	.short	0x0000
        /*0094*/ 	.byte	0x00, 0xf0, 0x0d, 0x00


	//----- nvinfo : EIATTR_AT_ENTRY_FRAGMENTS
	.align		4
.L_34:
        /*0098*/ 	.byte	0x04, 0x4f
        /*009a*/ 	.short	(.L_36 - .L_35)


	//   ....[0]....
.L_35:
        /*009c*/ 	.word	0x00000004


	//----- nvinfo : EIATTR_RESERVED_SMEM_USED
	.align		4
.L_36:
        /*00a0*/ 	.byte	0x01, 0x41
	.zero		2


	//----- nvinfo : EIATTR_SPARSE_MMA_MASK
	.align		4
        /*00a4*/ 	.byte	0x03, 0x50
        /*00a6*/ 	.short	0x0000


	//----- nvinfo : EIATTR_TCGEN05_1CTA_USED
	.align		4
        /*00a8*/ 	.byte	0x01, 0x51
	.zero		2


	//----- nvinfo : EIATTR_MAXREG_COUNT
	.align		4
        /*00ac*/ 	.byte	0x03, 0x1b
        /*00ae*/ 	.short	0x00ff


	//----- nvinfo : EIATTR_NUM_BARRIERS
	.align		4
        /*00b0*/ 	.byte	0x02, 0x4c
        /*00b2*/ 	.byte	0x03
	.zero		1


	//----- nvinfo : EIATTR_INT_WARP_WIDE_INSTR_OFFSETS
	.align		4
        /*00b4*/ 	.byte	0x04, 0x31
        /*00b6*/ 	.short	(.L_38 - .L_37)


	//   ....[0]....
.L_37:
        /*00b8*/ 	.word	0x00003eb0


	//   ....[1]....
        /*00bc*/ 	.word	0x00003ef0


	//----- nvinfo : EIATTR_COOP_GROUP_MASK_REGIDS
	.align		4
.L_38:
        /*00c0*/ 	.byte	0x04, 0x29
        /*00c2*/ 	.short	(.L_40 - .L_39)


	//   ....[0]....
.L_39:
        /*00c4*/ 	.word	0xffffffff


	//   ....[1]....
        /*00c8*/ 	.word	0xffffffff


	//   ....[2]....
        /*00cc*/ 	.word	0xffffffff


	//   ....[3]....
        /*00d0*/ 	.word	0xffffffff


	//   ....[4]....
        /*00d4*/ 	.word	0xffffffff


	//   ....[5]....
        /*00d8*/ 	.word	0xffffffff


	//   ....[6]....
        /*00dc*/ 	.word	0xffffffff


	//----- nvinfo : EIATTR_COOP_GROUP_INSTR_OFFSETS
	.align		4
.L_40:
        /*00e0*/ 	.byte	0x04, 0x28
        /*00e2*/ 	.short	(.L_42 - .L_41)


	//   ....[0]....
.L_41:
        /*00e4*/ 	.word	0x00000410


	//   ....[1]....
        /*00e8*/ 	.word	0x000005c0


	//   ....[2]....
        /*00ec*/ 	.word	0x00000660


	//   ....[3]....
        /*00f0*/ 	.word	0x00001970


	//   ....[4]....
        /*00f4*/ 	.word	0x00001c30


	//   ....[5]....
        /*00f8*/ 	.word	0x00003d40


	//   ....[6]....
        /*00fc*/ 	.word	0x00003fa0


	//----- nvinfo : EIATTR_VRC_CTA_INIT_COUNT
	.align		4
.L_42:
        /*0100*/ 	.byte	0x02, 0x4a
        /*0102*/ 	.byte	0x80
	.zero		1


	//----- nvinfo : EIATTR_MBARRIER_INSTR_OFFSETS
	.align		4
        /*0104*/ 	.byte	0x04, 0x39
        /*0106*/ 	.short	(.L_44 - .L_43)


	//   ....[0]....
.L_43:
        /*0108*/ 	.word	0x000002e0
        /*010c*/ 	.word	0x000000ff
        /*0110*/ 	.word	0x00000000
        /*0114*/ 	.short	0x0100
        /*0116*/ 	.byte	0x06
	.zero		1


	//   ....[1]....
        /*0118*/ 	.word	0x000002f0
        /*011c*/ 	.word	0x000000ff
        /*0120*/ 	.word	0x00000008
        /*0124*/ 	.short	0x0100
        /*0126*/ 	.byte	0x06
	.zero		1


	//   ....[2]....
        /*0128*/ 	.word	0x00000300
        /*012c*/ 	.word	0x000000ff
        /*0130*/ 	.word	0x00000010
        /*0134*/ 	.short	0x0100
        /*0136*/ 	.byte	0x06
	.zero		1


	//   ....[3]....
        /*0138*/ 	.word	0x00000310
        /*013c*/ 	.word	0x000000ff
        /*0140*/ 	.word	0x00000018
        /*0144*/ 	.short	0x0100
        /*0146*/ 	.byte	0x06
	.zero		1


	//   ....[4]....
        /*0148*/ 	.word	0x00000320
        /*014c*/ 	.word	0x000000ff
        /*0150*/ 	.word	0x00000020
        /*0154*/ 	.short	0x0100
        /*0156*/ 	.byte	0x06
	.zero		1


	//   ....[5]....
        /*0158*/ 	.word	0x00000330
        /*015c*/ 	.word	0x000000ff
        /*0160*/ 	.word	0x00000028
        /*0164*/ 	.short	0x0100
        /*0166*/ 	.byte	0x06
	.zero		1


	//   ....[6]....
        /*0168*/ 	.word	0x00000340
        /*016c*/ 	.word	0x000000ff
        /*0170*/ 	.word	0x00000030
        /*0174*/ 	.short	0x0100
        /*0176*/ 	.byte	0x06
	.zero		1


	//   ....[7]....
        /*0178*/ 	.word	0x00000350
        /*017c*/ 	.word	0x000000ff
        /*0180*/ 	.word	0x00000038
        /*0184*/ 	.short	0x0100
        /*0186*/ 	.byte	0x06
	.zero		1


	//   ....[8]....
        /*0188*/ 	.word	0x00000360
        /*018c*/ 	.word	0x000000ff
        /*0190*/ 	.word	0x00000040
        /*0194*/ 	.short	0x0100
        /*0196*/ 	.byte	0x06
	.zero		1


	//   ....[9]....
        /*0198*/ 	.word	0x00000370
        /*019c*/ 	.word	0x000000ff
        /*01a0*/ 	.word	0x00000048
        /*01a4*/ 	.short	0x0100
        /*01a6*/ 	.byte	0x06
	.zero		1


	//   ....[10]....
        /*01a8*/ 	.word	0x00000380
        /*01ac*/ 	.word	0x000000ff
        /*01b0*/ 	.word	0x00000050
        /*01b4*/ 	.short	0x0100
        /*01b6*/ 	.byte	0x06
	.zero		1


	//   ....[11]....
        /*01b8*/ 	.word	0x00000390
        /*01bc*/ 	.word	0x000000ff
        /*01c0*/ 	.word	0x00000058
        /*01c4*/ 	.short	0x0100
        /*01c6*/ 	.byte	0x06
	.zero		1


	//   ....[12]....
        /*01c8*/ 	.word	0x000003a0
        /*01cc*/ 	.word	0x000000ff
        /*01d0*/ 	.word	0x00000060
        /*01d4*/ 	.short	0x0100
        /*01d6*/ 	.byte	0x06
	.zero		1


	//   ....[13]....
        /*01d8*/ 	.word	0x000003b0
        /*01dc*/ 	.word	0x000000ff
        /*01e0*/ 	.word	0x00000068
        /*01e4*/ 	.short	0x0100
        /*01e6*/ 	.byte	0x06
	.zero		1


	//   ....[14]....
        /*01e8*/ 	.word	0x00000530
        /*01ec*/ 	.word	0x000000ff
        /*01f0*/ 	.word	0x00000070
        /*01f4*/ 	.short	0x0100
        /*01f6*/ 	.byte	0x07
	.zero		1


	//   ....[15]....
        /*01f8*/ 	.word	0x00000540
        /*01fc*/ 	.word	0x000000ff
        /*0200*/ 	.word	0x00000078
        /*0204*/ 	.short	0x0100
        /*0206*/ 	.byte	0x07
	.zero		1


	//   ....[16]....
        /*0208*/ 	.word	0x00000550
        /*020c*/ 	.word	0x000000ff
        /*0210*/ 	.word	0x00000080
        /*0214*/ 	.short	0x0100
        /*0216*/ 	.byte	0x07
	.zero		1


	//   ....[17]....
        /*0218*/ 	.word	0x00000560
        /*021c*/ 	.word	0x000000ff
        /*0220*/ 	.word	0x00000088
        /*0224*/ 	.short	0x0100
        /*0226*/ 	.byte	0x07
	.zero		1


	//   ....[18]....
        /*0228*/ 	.word	0x00000a90
        /*022c*/ 	.word	0x000000ff
        /*0230*/ 	.word	0x00000038
        /*0234*/ 	.short	0x010a
        /*0236*/ 	.byte	0x05
	.zero		1


	//   ....[19]....
        /*0238*/ 	.word	0x00000bc0
        /*023c*/ 	.word	0x000000ff
        /*0240*/ 	.word	0x00000038
        /*0244*/ 	.short	0x010a
        /*0246*/ 	.byte	0x09
	.zero		1


	//   ....[20]....
        /*0248*/ 	.word	0x00000cf0
        /*024c*/ 	.word	0x000000ff
        /*0250*/ 	.word	0x00000038
        /*0254*/ 	.short	0x010a
        /*0256*/ 	.byte	0x1e
	.zero		1


	//   ....[21]....
        /*0258*/ 	.word	0x000010b0
        /*025c*/ 	.word	0x000000ff
        /*0260*/ 	.word	0x00000038
        /*0264*/ 	.short	0x010a
        /*0266*/ 	.byte	0x05
	.zero		1


	//   ....[22]....
        /*0268*/ 	.word	0x00001440
        /*026c*/ 	.word	0x000000ff
        /*0270*/ 	.word	0x00000000
        /*0274*/ 	.short	0x010a
        /*0276*/ 	.byte	0x06
	.zero		1


	//   ....[23]....
        /*0278*/ 	.word	0x00001470
        /*027c*/ 	.word	0x000000ff
        /*0280*/ 	.word	0x00000080
        /*0284*/ 	.short	0x010a
        /*0286*/ 	.byte	0x07
	.zero		1


	//   ....[24]....
        /*0288*/ 	.word	0x00001610
        /*028c*/ 	.word	0x000000ff
        /*0290*/ 	.word	0x00000000
        /*0294*/ 	.short	0x010a
        /*0296*/ 	.byte	0x05
	.zero		1


	//   ....[25]....
        /*0298*/ 	.word	0x00001770
        /*029c*/ 	.word	0x000000ff
        /*02a0*/ 	.word	0x00000000
        /*02a4*/ 	.short	0x010a
        /*02a6*/ 	.byte	0x06
	.zero		1


	//   ....[26]....
        /*02a8*/ 	.word	0x00001900
        /*02ac*/ 	.word	0x00000002
        /*02b0*/ 	.word	0x00000080
        /*02b4*/ 	.short	0x010a
        /*02b6*/ 	.byte	0xff
	.zero		1


	//   ....[27]....
        /*02b8*/ 	.word	0x00002220
        /*02bc*/ 	.word	0x00000003
        /*02c0*/ 	.word	0x00000070
        /*02c4*/ 	.short	0x010a
        /*02c6*/ 	.byte	0xff
	.zero		1


	//   ....[28]....
        /*02c8*/ 	.word	0x00003b10
        /*02cc*/ 	.word	0x00000003
        /*02d0*/ 	.word	0x00000080
        /*02d4*/ 	.short	0x0101
        /*02d6*/ 	.byte	0xff
	.zero		1


	//   ....[29]....
        /*02d8*/ 	.word	0x00004000
        /*02dc*/ 	.word	0x00000002
        /*02e0*/ 	.word	0x00000038
        /*02e4*/ 	.short	0x010a
        /*02e6*/ 	.byte	0xff
	.zero		1


	//   ....[30]....
        /*02e8*/ 	.word	0x00004080
        /*02ec*/ 	.word	0x00000002
        /*02f0*/ 	.word	0x00000038
        /*02f4*/ 	.short	0x010a
        /*02f6*/ 	.byte	0xff
	.zero		1


	//   ....[31]....
        /*02f8*/ 	.word	0x00004100
        /*02fc*/ 	.word	0x00000002
        /*0300*/ 	.word	0x00000080
        /*0304*/ 	.short	0x010a
        /*0306*/ 	.byte	0xff
	.zero		1


	//   ....[32]....
        /*0308*/ 	.word	0x00004180
        /*030c*/ 	.word	0x00000002
        /*0310*/ 	.word	0x00000000
        /*0314*/ 	.short	0x010a
        /*0316*/ 	.byte	0xff
	.zero		1


	//   ....[33]....
        /*0318*/ 	.word	0x000041e0
        /*031c*/ 	.word	0x00000002
        /*0320*/ 	.word	0x00000080
        /*0324*/ 	.short	0x010a
        /*0326*/ 	.byte	0xff
	.zero		1


	//   ....[34]....
        /*0328*/ 	.word	0x00004240
        /*032c*/ 	.word	0x00000003
        /*0330*/ 	.word	0x00000070
        /*0334*/ 	.short	0x010a
        /*0336*/ 	.byte	0xff
	.zero		1


	//----- nvinfo : EIATTR_NUM_MBARRIERS
	.align		4
.L_44:
        /*0338*/ 	.byte	0x03, 0x38
        /*033a*/ 	.short	0x0012


	//----- nvinfo : EIATTR_EXIT_INSTR_OFFSETS
	.align		4
        /*033c*/ 	.byte	0x04, 0x1c
        /*033e*/ 	.short	(.L_46 - .L_45)


	//   ....[0]....
.L_45:
        /*0340*/ 	.word	0x00001930


	//   ....[1]....
        /*0344*/ 	.word	0x00003fc0


	//----- nvinfo : EIATTR_REQNTID
	.align		4
.L_46:
        /*0348*/ 	.byte	0x04, 0x10
        /*034a*/ 	.short	(.L_48 - .L_47)
.L_47:
        /*034c*/ 	.word	0x000000c0
        /*0350*/ 	.word	0x00000001
        /*0354*/ 	.word	0x00000001


	//----- nvinfo : EIATTR_CRS_STACK_SIZE
	.align		4
.L_48:
        /*0358*/ 	.byte	0x04, 0x1e
        /*035a*/ 	.short	(.L_50 - .L_49)
.L_49:
        /*035c*/ 	.word	0x00000000


	//----- nvinfo : EIATTR_CBANK_PARAM_SIZE
	.align		4
.L_50:
        /*0360*/ 	.byte	0x03, 0x19
        /*0362*/ 	.short	0x0268


	//----- nvinfo : EIATTR_PARAM_CBANK
	.align		4
        /*0364*/ 	.byte	0x04, 0x0a
        /*0366*/ 	.short	(.L_52 - .L_51)
	.align		4
.L_51:
        /*0368*/ 	.word	index@(.nv.constant0.kernel_cutlass_kernel_cudnngemm_swigludense_gemm_persistent_swigluPersistentDenseGemmKernel_object_at__TiledMMA_ThrLayoutVMNK11110000_PermutationMNK____MMAAtom_ThrID10_ShapeMNK6412816_TVL_0)
        /*036c*/ 	.short	0x0380
        /*036e*/ 	.short	0x0268


	//----- nvinfo : EIATTR_SW_WAR
	.align		4
.L_52:
        /*0370*/ 	.byte	0x04, 0x36
        /*0372*/ 	.short	(.L_54 - .L_53)
.L_53:
        /*0374*/ 	.word	0x00000008
.L_54:


//--------------------- .nv.compat                --------------------------
	.section	.nv.compat,"",@"SHT_CUDA_COMPAT_INFO"
	.align	4
        /*0000*/ 	.byte	0x02, 0x02, 0x02, 0x00, 0x02, 0x05, 0x05, 0x00, 0x02, 0x03, 0x01, 0x00, 0x02, 0x06, 0x01, 0x00


//--------------------- .nv.callgraph             --------------------------
	.section	.nv.callgraph,"",@"SHT_CUDA_CALLGRAPH"
	.align	4
	.sectionentsize	8
	.align		4
        /*0000*/ 	.word	0x00000000
	.align		4
        /*0004*/ 	.word	0xffffffff
	.align		4
        /*0008*/ 	.word	0x00000000
	.align		4
        /*000c*/ 	.word	0xfffffffe
	.align		4
        /*0010*/ 	.word	0x00000000
	.align		4
        /*0014*/ 	.word	0xfffffffd
	.align		4
        /*0018*/ 	.word	0x00000000
	.align		4
        /*001c*/ 	.word	0xfffffffc


//--------------------- .text.kernel_cutlass_kernel_cudnngemm_swigludense_gemm_persistent_swigluPersistentDenseGemmKernel_object_at__TiledMMA_ThrLayoutVMNK11110000_PermutationMNK____MMAAtom_ThrID10_ShapeMNK6412816_TVL_0 --------------------------
	.section	.text.kernel_cutlass_kernel_cudnngemm_swigludense_gemm_persistent_swigluPersistentDenseGemmKernel_object_at__TiledMMA_ThrLayoutVMNK11110000_PermutationMNK____MMAAtom_ThrID10_ShapeMNK6412816_TVL_0,"ax",@progbits
	.align	128
        .global         kernel_cutlass_kernel_cudnngemm_swigludense_gemm_persistent_swigluPersistentDenseGemmKernel_object_at__TiledMMA_ThrLayoutVMNK11110000_PermutationMNK____MMAAtom_ThrID10_ShapeMNK6412816_TVL_0
        .type           kernel_cutlass_kernel_cudnngemm_swigludense_gemm_persistent_swigluPersistentDenseGemmKernel_object_at__TiledMMA_ThrLayoutVMNK11110000_PermutationMNK____MMAAtom_ThrID10_ShapeMNK6412816_TVL_0,@function
        .size           kernel_cutlass_kernel_cudnngemm_swigludense_gemm_persistent_swigluPersistentDenseGemmKernel_object_at__TiledMMA_ThrLayoutVMNK11110000_PermutationMNK____MMAAtom_ThrID10_ShapeMNK6412816_TVL_0,(.L_x_56 - kernel_cutlass_kernel_cudnngemm_swigludense_gemm_persistent_swigluPersistentDenseGemmKernel_object_at__TiledMMA_ThrLayoutVMNK11110000_PermutationMNK____MMAAtom_ThrID10_ShapeMNK6412816_TVL_0)
        .other          kernel_cutlass_kernel_cudnngemm_swigludense_gemm_persistent_swigluPersistentDenseGemmKernel_object_at__TiledMMA_ThrLayoutVMNK11110000_PermutationMNK____MMAAtom_ThrID10_ShapeMNK6412816_TVL_0,@"STO_CUDA_ENTRY STV_DEFAULT"
kernel_cutlass_kernel_cudnngemm_swigludense_gemm_persistent_swigluPersistentDenseGemmKernel_object_at__TiledMMA_ThrLayoutVMNK11110000_PermutationMNK____MMAAtom_ThrID10_ShapeMNK6412816_TVL_0:
.text.kernel_cutlass_kernel_cudnngemm_swigludense_gemm_persistent_swigluPersistentDenseGemmKernel_object_at__TiledMMA_ThrLayoutVMNK11110000_PermutationMNK____MMAAtom_ThrID10_ShapeMNK6412816_TVL_0:
[----:B------:R-:W1:Y:S01]  /*0000*/  LDC R1, c[0x0][0x37c] ;  /* 0x0000df00ff017b82 */ /* 0x000e620000000800 */
[----:B------:R-:W2:Y:S07]  /*0010*/  S2R R0, SR_TID.X ;  /* 0x0000000000007919 */ /* 0x000eae0000002100 */
[----:B------:R-:W3:Y:S01]  /*0020*/  S2UR UR4, SR_CgaCtaId ;  /* 0x00000000000479c3 */ /* 0x000ee20000008800 */
[----:B------:R-:W4:Y:S01]  /*0030*/  LDCU.U8 UR6, c[0x0][0x382] ;  /* 0x00007040ff0677ac */ /* 0x000f220008000000 */
[----:B------:R-:W5:Y:S01]  /*0040*/  LDCU.U8 UR5, c[0x0][0x381] ;  /* 0x00007020ff0577ac */ /* 0x000f620008000000 */
[----:B------:R-:W2:Y:S01]  /*0050*/  LDCU UR7, c[0x0][0x36c] ;  /* 0x00006d80ff0777ac */ /* 0x000ea20008000800 */
[----:B------:R-:W-:Y:S01]  /*0060*/  UMOV UR19, 0x1 ;  /* 0x0000000100137882 */ /* 0x000fe20000000000 */
[----:B----4-:R-:W-:-:S02]  /*0070*/  ULOP3.LUT UR6, UR6, 0x1, URZ, 0xc0, !UPT ;  /* 0x0000000106067892 */ /* 0x010fc4000f8ec0ff */
[----:B-----5:R-:W-:Y:S02]  /*0080*/  ULOP3.LUT UR5, UR5, 0x1, URZ, 0xc0, !UPT ;  /* 0x0000000105057892 */ /* 0x020fe4000f8ec0ff */
[----:B---3--:R-:W-:Y:S02]  /*0090*/  ULEA.HI UR8, UR4, UR4, URZ, 0x1 ;  /* 0x0000000404087291 */ /* 0x008fe4000f8f08ff */
[----:B--2---:R-:W-:Y:S02]  /*00a0*/  UISETP.EQ.U32.AND UP4, UPT, UR7, 0x1, UPT ;  /* 0x000000010700788c */ /* 0x004fe4000bf82070 */
[----:B------:R-:W-:Y:S01]  /*00b0*/  ULOP3.LUT UR8, UR8, 0xfffffffe, URZ, 0xc0, !UPT ;  /* 0xfffffffe08087892 */ /* 0x000fe2000f8ec0ff */
[----:B------:R-:W-:Y:S01]  /*00c0*/  SHF.R.U32.HI R69, RZ, 0x5, R0 ;  /* 0x00000005ff457819 */ /* 0x000fe20000011600 */
[----:B------:R-:W-:Y:S02]  /*00d0*/  UISETP.NE.U32.AND UP6, UPT, UR6, 0x1, UPT ;  /* 0x000000010600788c */ /* 0x000fe4000bfc5070 */
[----:B------:R-:W-:Y:S01]  /*00e0*/  UIADD3 UR18, UPT, UPT, -UR8, UR4, URZ ;  /* 0x0000000408127290 */ /* 0x000fe2000fffe1ff */
[C---:B------:R-:W-:Y:S01]  /*00f0*/  ISETP.NE.AND P1, PT, R69.reuse, 0x5, PT ;  /* 0x000000054500780c */ /* 0x040fe20003f25270 */
[----:B------:R-:W-:Y:S01]  /*0100*/  UISETP.NE.U32.AND UP5, UPT, UR5, 0x1, UPT ;  /* 0x000000010500788c */ /* 0x000fe2000bfa5070 */
[----:B------:R-:W-:Y:S01]  /*0110*/  ISETP.NE.AND P0, PT, R69, RZ, PT ;  /* 0x000000ff4500720c */ /* 0x000fe20003f05270 */
[----:B------:R-:W-:-:S10]  /*0120*/  USHF.L.U32 UR19, UR19, UR18, URZ ;  /* 0x0000001213137299 */ /* 0x000fd400080006ff */
[----:B-1----:R-:W-:Y:S05]  /*0130*/  @P1 BRA `(.L_x_0) ;  /* 0x0000000000381947 */ /* 0x002fea0003800000 */
[----:B------:R-:W1:Y:S02]  /*0140*/  LDCU.64 UR6, c[0x0][0x348] ;  /* 0x00006900ff0677ac */ /* 0x000e640008000a00 */
[----:B-1----:R-:W-:Y:S02]  /*0150*/  UIADD3 UR12, UP3, UPT, UR6, 0x40, URZ ;  /* 0x00000040060c7890 */ /* 0x002fe4000ff7e0ff */
[----:B------:R-:W-:Y:S02]  /*0160*/  UIADD3 UR10, UP2, UPT, UR6, 0xc0, URZ ;  /* 0x000000c0060a7890 */ /* 0x000fe4000ff5e0ff */
[----:B------:R-:W-:Y:S02]  /*0170*/  UIADD3 UR8, UP1, UPT, UR6, 0x140, URZ ;  /* 0x0000014006087890 */ /* 0x000fe4000ff3e0ff */
[----:B------:R-:W-:Y:S02]  /*0180*/  UIADD3 UR6, UP0, UPT, UR6, 0x1c0, URZ ;  /* 0x000001c006067890 */ /* 0x000fe4000ff1e0ff */
[----:B------:R-:W-:-:S02]  /*0190*/  UIADD3.X UR13, UPT, UPT, URZ, UR7, URZ, UP3, !UPT ;  /* 0x00000007ff0d7290 */ /* 0x000fc40009ffe4ff */
[----:B------:R-:W-:Y:S02]  /*01a0*/  UIADD3.X UR11, UPT, UPT, URZ, UR7, URZ, UP2, !UPT ;  /* 0x00000007ff0b7290 */ /* 0x000fe400097fe4ff */
[----:B------:R-:W-:Y:S02]  /*01b0*/  UIADD3.X UR9, UPT, UPT, URZ, UR7, URZ, UP1, !UPT ;  /* 0x00000007ff097290 */ /* 0x000fe40008ffe4ff */
[----:B------:R-:W-:-:S03]  /*01c0*/  UIADD3.X UR7, UPT, UPT, URZ, UR7, URZ, UP0, !UPT ;  /* 0x00000007ff077290 */ /* 0x000fc600087fe4ff */
[----:B------:R1:W-:Y:S02]  /*01d0*/  UTMACCTL.PF [UR12] ;  /* 0x000000000c0079b9 */ /* 0x0003e40008040000 */
[----:B------:R1:W-:Y:S02]  /*01e0*/  UTMACCTL.PF [UR10] ;  /* 0x000000000a0079b9 */ /* 0x0003e40008040000 */
[----:B------:R1:W-:Y:S02]  /*01f0*/  UTMACCTL.PF [UR8] ;  /* 0x00000000080079b9 */ /* 0x0003e40008040000 */
[----:B------:R1:W-:Y:S02]  /*0200*/  UTMACCTL.PF [UR6] ;  /* 0x00000000060079b9 */ /* 0x0003e40008040000 */
[----:B-1----:R-:W-:Y:S01]  /*0210*/  NOP ;  /* 0x0000000000007918 */ /* 0x002fe20000000000 */
.L_x_0:
[----:B------:R-:W-:Y:S05]  /*0220*/  @P0 BRA `(.L_x_1) ;  /* 0x0000000000680947 */ /* 0x000fea0003800000 */
[----:B------:R-:W-:Y:S01]  /*0230*/  UMOV UR6, 0x400 ;  /* 0x0000040000067882 */ /* 0x000fe20000000000 */
[----:B------:R-:W-:Y:S01]  /*0240*/  UMOV UR8, 0x1 ;  /* 0x0000000100087882 */ /* 0x000fe20000000000 */
[----:B------:R-:W-:Y:S02]  /*0250*/  ULEA UR6, UR4, UR6, 0x18 ;  /* 0x0000000604067291 */ /* 0x000fe4000f8ec0ff */
[----:B------:R-:W-:-:S04]  /*0260*/  UIADD3 UR8, UPT, UPT, -UR8, 0x100000, URZ ;  /* 0x0010000008087890 */ /* 0x000fc8000fffe1ff */
[----:B------:R-:W-:Y:S02]  /*0270*/  USHF.L.U32 UR9, UR8, 0xb, URZ ;  /* 0x0000000b08097899 */ /* 0x000fe400080006ff */
[----:B------:R-:W-:Y:S01]  /*0280*/  USHF.L.U32 UR8, UR8, 0x1, URZ ;  /* 0x0000000108087899 */ /* 0x000fe200080006ff */
[----:B------:R-:W-:Y:S02]  /*0290*/  UMOV UR5, 0x2 ;  /* 0x0000000200057882 */ /* 0x000fe40000000000 */
[----:B------:R-:W-:-:S04]  /*02a0*/  UIADD3 UR10, UPT, UPT, -UR5, 0x100000, URZ ;  /* 0x00100000050a7890 */ /* 0x000fc8000fffe1ff */
[----:B------:R-:W-:Y:S02]  /*02b0*/  USHF.L.U32 UR11, UR10, 0xb, URZ ;  /* 0x0000000b0a0b7899 */ /* 0x000fe400080006ff */
[----:B------:R-:W-:Y:S01]  /*02c0*/  USHF.L.U32 UR10, UR10, 0x1, URZ ;  /* 0x000000010a0a7899 */ /* 0x000fe200080006ff */
[----:B------:R-:W1:Y:S02]  /*02d0*/  FENCE.VIEW.ASYNC.S ;  /* 0x00000000000073c6 */ /* 0x000e640000000000 */
[----:B-1----:R1:W2:Y:S01]  /*02e0*/  SYNCS.EXCH.64 URZ, [UR6], UR8 ;  /* 0x0000000806ff75b2 */ /* 0x0022a20008000100 */
[----:B------:R1:W3:Y:S01]  /*02f0*/  SYNCS.EXCH.64 URZ, [UR6+0x8], UR8 ;  /* 0x0000080806ff75b2 */ /* 0x0002e20008000100 */
[----:B------:R1:W4:Y:S01]  /*0300*/  SYNCS.EXCH.64 URZ, [UR6+0x10], UR8 ;  /* 0x0000100806ff75b2 */ /* 0x0003220008000100 */
[----:B------:R1:W5:Y:S01]  /*0310*/  SYNCS.EXCH.64 URZ, [UR6+0x18], UR8 ;  /* 0x0000180806ff75b2 */ /* 0x0003620008000100 */
[----:B------:R1:W1:Y:S01]  /*0320*/  SYNCS.EXCH.64 URZ, [UR6+0x20], UR8 ;  /* 0x0000200806ff75b2 */ /* 0x0002620008000100 */
[----:B------:R1:W1:Y:S01]  /*0330*/  SYNCS.EXCH.64 URZ, [UR6+0x28], UR8 ;  /* 0x0000280806ff75b2 */ /* 0x0002620008000100 */
[----:B------:R1:W1:Y:S03]  /*0340*/  SYNCS.EXCH.64 URZ, [UR6+0x30], UR8 ;  /* 0x0000300806ff75b2 */ /* 0x0002660008000100 */
[----:B------:R1:W1:Y:S01]  /*0350*/  SYNCS.EXCH.64 URZ, [UR6+0x38], UR10 ;  /* 0x0000380a06ff75b2 */ /* 0x0002620008000100 */
[----:B------:R1:W1:Y:S01]  /*0360*/  SYNCS.EXCH.64 URZ, [UR6+0x40], UR10 ;  /* 0x0000400a06ff75b2 */ /* 0x0002620008000100 */
[----:B------:R1:W1:Y:S01]  /*0370*/  SYNCS.EXCH.64 URZ, [UR6+0x48], UR10 ;  /* 0x0000480a06ff75b2 */ /* 0x0002620008000100 */
[----:B------:R1:W1:Y:S01]  /*0380*/  SYNCS.EXCH.64 URZ, [UR6+0x50], UR10 ;  /* 0x0000500a06ff75b2 */ /* 0x0002620008000100 */
[----:B------:R1:W1:Y:S01]  /*0390*/  SYNCS.EXCH.64 URZ, [UR6+0x58], UR10 ;  /* 0x0000580a06ff75b2 */ /* 0x0002620008000100 */
[----:B------:R1:W1:Y:S01]  /*03a0*/  SYNCS.EXCH.64 URZ, [UR6+0x60], UR10 ;  /* 0x0000600a06ff75b2 */ /* 0x0002620008000100 */
[----:B------:R1:W1:Y:S01]  /*03b0*/  SYNCS.EXCH.64 URZ, [UR6+0x68], UR10 ;  /* 0x0000680a06ff75b2 */ /* 0x0002620008000100 */
[----:B------:R-:W-:Y:S01]  /*03c0*/  NOP ;  /* 0x0000000000007918 */ /* 0x000fe20000000000 */
.L_x_1:
[----:B------:R-:W-:Y:S01]  /*03d0*/  NOP ;  /* 0x0000000000007918 */ /* 0x000fe20000000000 */
[----:B------:R-:W-:Y:S05]  /*03e0*/  BRA.U !UP4, `(.L_x_2) ;  /* 0x000000010c087547 */ /* 0x000fea000b800000 */
[----:B-12345:R-:W-:Y:S01]  /*03f0*/  UCGABAR_ARV ;  /* 0x00000000000079c7 */ /* 0x03efe20008000000 */
[----:B------:R-:W-:Y:S05]  /*0400*/  BRA `(.L_x_3) ;  /* 0x0000000000047947 */ /* 0x000fea0003800000 */
.L_x_2:
[----:B-12345:R-:W-:Y:S01]  /*0410*/  NOP ;  /* 0x0000000000007918 */ /* 0x03efe20000000000 */
.L_x_3:
[----:B------:R-:W-:Y:S05]  /*0420*/  BRA.U !UP4, `(.L_x_4) ;  /* 0x000000010c0c7547 */ /* 0x000fea000b800000 */
[----:B------:R-:W-:Y:S01]  /*0430*/  UCGABAR_WAIT ;  /* 0x0000000000007dc7 */ /* 0x000fe20008000000 */
[----:B------:R-:W-:Y:S01]  /*0440*/  CCTL.IVALL ;  /* 0x00000000ff00798f */ /* 0x000fe20002000000 */
[----:B------:R-:W-:Y:S05]  /*0450*/  BRA `(.L_x_5) ;  /* 0x0000000000047947 */ /* 0x000fea0003800000 */
.L_x_4:
[----:B------:R-:W-:Y:S06]  /*0460*/  BAR.SYNC.DEFER_BLOCKING 0x0 ;  /* 0x0000000000007b1d */ /* 0x000fec0000010000 */
.L_x_5:
[----:B------:R-:W-:Y:S05]  /*0470*/  @P0 BRA `(.L_x_6) ;  /* 0x0000000000400947 */ /* 0x000fea0003800000 */
[----:B------:R-:W-:Y:S01]  /*0480*/  UMOV UR7, 0x400 ;  /* 0x0000040000077882 */ /* 0x000fe20000000000 */
[----:B------:R-:W-:Y:S01]  /*0490*/  UMOV UR6, 0x1 ;  /* 0x0000000100067882 */ /* 0x000fe20000000000 */
[----:B------:R-:W-:Y:S01]  /*04a0*/  UMOV UR5, 0x4 ;  /* 0x0000000400057882 */ /* 0x000fe20000000000 */
[----:B------:R-:W-:Y:S02]  /*04b0*/  ULEA UR7, UR4, UR7, 0x18 ;  /* 0x0000000704077291 */ /* 0x000fe4000f8ec0ff */
[----:B------:R-:W-:-:S04]  /*04c0*/  UIADD3 UR8, UPT, UPT, -UR6, 0x100000, URZ ;  /* 0x0010000006087890 */ /* 0x000fc8000fffe1ff */
[----:B------:R-:W-:Y:S02]  /*04d0*/  USHF.L.U32 UR9, UR8, 0xb, URZ ;  /* 0x0000000b08097899 */ /* 0x000fe400080006ff */
[----:B------:R-:W-:Y:S02]  /*04e0*/  USHF.L.U32 UR8, UR8, 0x1, URZ ;  /* 0x0000000108087899 */ /* 0x000fe400080006ff */
[----:B------:R-:W-:-:S04]  /*04f0*/  UIADD3 UR10, UPT, UPT, -UR5, 0x100000, URZ ;  /* 0x00100000050a7890 */ /* 0x000fc8000fffe1ff */
[----:B------:R-:W-:Y:S02]  /*0500*/  USHF.L.U32 UR11, UR10, 0xb, URZ ;  /* 0x0000000b0a0b7899 */ /* 0x000fe400080006ff */
[----:B------:R-:W-:Y:S01]  /*0510*/  USHF.L.U32 UR10, UR10, 0x1, URZ ;  /* 0x000000010a0a7899 */ /* 0x000fe200080006ff */
[----:B------:R-:W1:Y:S03]  /*0520*/  FENCE.VIEW.ASYNC.S ;  /* 0x00000000000073c6 */ /* 0x000e660000000000 */
[----:B-1----:R1:W2:Y:S01]  /*0530*/  SYNCS.EXCH.64 URZ, [UR7+0x70], UR8 ;  /* 0x0000700807ff75b2 */ /* 0x0022a20008000100 */
[----:B------:R1:W3:Y:S07]  /*0540*/  SYNCS.EXCH.64 URZ, [UR7+0x78], UR8 ;  /* 0x0000780807ff75b2 */ /* 0x0002ee0008000100 */
[----:B------:R1:W4:Y:S01]  /*0550*/  SYNCS.EXCH.64 URZ, [UR7+0x80], UR10 ;  /* 0x0000800a07ff75b2 */ /* 0x0003220008000100 */
[----:B------:R1:W5:Y:S01]  /*0560*/  SYNCS.EXCH.64 URZ, [UR7+0x88], UR10 ;  /* 0x0000880a07ff75b2 */ /* 0x0003620008000100 */
[----:B------:R-:W-:Y:S01]  /*0570*/  NOP ;  /* 0x0000000000007918 */ /* 0x000fe20000000000 */
.L_x_6:
[----:B------:R-:W-:Y:S01]  /*0580*/  NOP ;  /* 0x0000000000007918 */ /* 0x000fe20000000000 */
[----:B------:R-:W-:Y:S05]  /*0590*/  BRA.U !UP4, `(.L_x_7) ;  /* 0x000000010c087547 */ /* 0x000fea000b800000 */
[----:B--2345:R-:W-:Y:S01]  /*05a0*/  UCGABAR_ARV ;  /* 0x00000000000079c7 */ /* 0x03cfe20008000000 */
[----:B------:R-:W-:Y:S05]  /*05b0*/  BRA `(.L_x_8) ;  /* 0x0000000000047947 */ /* 0x000fea0003800000 */
.L_x_7:
[----:B--2345:R-:W-:Y:S01]  /*05c0*/  NOP ;  /* 0x0000000000007918 */ /* 0x03cfe20000000000 */
.L_x_8:
[----:B------:R-:W-:Y:S05]  /*05d0*/  BRA.U !UP4, `(.L_x_9) ;  /* 0x000000010c0c7547 */ /* 0x000fea000b800000 */
[----:B------:R-:W-:Y:S01]  /*05e0*/  UCGABAR_WAIT ;  /* 0x0000000000007dc7 */ /* 0x000fe20008000000 */
[----:B------:R-:W-:Y:S01]  /*05f0*/  CCTL.IVALL ;  /* 0x00000000ff00798f */ /* 0x000fe20002000000 */
[----:B------:R-:W-:Y:S05]  /*0600*/  BRA `(.L_x_10) ;  /* 0x0000000000047947 */ /* 0x000fea0003800000 */
.L_x_9:
[----:B------:R-:W-:Y:S06]  /*0610*/  BAR.SYNC.DEFER_BLOCKING 0x0 ;  /* 0x0000000000007b1d */ /* 0x000fec0000010000 */
.L_x_10:
[----:B------:R-:W-:Y:S01]  /*0620*/  NOP ;  /* 0x0000000000007918 */ /* 0x000fe20000000000 */
[----:B------:R-:W-:Y:S05]  /*0630*/  BRA.U !UP4, `(.L_x_11) ;  /* 0x000000010c087547 */ /* 0x000fea000b800000 */
[----:B------:R-:W-:Y:S01]  /*0640*/  UCGABAR_ARV ;  /* 0x00000000000079c7 */ /* 0x000fe20008000000 */
[----:B------:R-:W-:Y:S05]  /*0650*/  BRA `(.L_x_12) ;  /* 0x0000000000047947 */ /* 0x000fea0003800000 */
.L_x_11:
[----:B------:R-:W-:Y:S01]  /*0660*/  NOP ;  /* 0x0000000000007918 */ /* 0x000fe20000000000 */
.L_x_12:
[----:B------:R-:W-:Y:S05]  /*0670*/  BRA.U !UP4, `(.L_x_13) ;  /* 0x000000010c0c7547 */ /* 0x000fea000b800000 */
[----:B------:R-:W-:Y:S01]  /*0680*/  UCGABAR_WAIT ;  /* 0x0000000000007dc7 */ /* 0x000fe20008000000 */
[----:B------:R-:W-:Y:S01]  /*0690*/  CCTL.IVALL ;  /* 0x00000000ff00798f */ /* 0x000fe20002000000 */
[----:B------:R-:W-:Y:S05]  /*06a0*/  BRA `(.L_x_14) ;  /* 0x0000000000047947 */ /* 0x000fea0003800000 */
.L_x_13:
[----:B------:R-:W-:Y:S06]  /*06b0*/  BAR.SYNC.DEFER_BLOCKING 0x0 ;  /* 0x0000000000007b1d */ /* 0x000fec0000010000 */
.L_x_14:
[----:B------:R-:W2:Y:S01]  /*06c0*/  LDCU.U8 UR17, c[0x0][0x5c8] ;  /* 0x0000b900ff1177ac */ /* 0x000ea20008000000 */
[----:B------:R-:W3:Y:S01]  /*06d0*/  LDCU.U8 UR16, c[0x0][0x5c9] ;  /* 0x0000b920ff1077ac */ /* 0x000ee20008000000 */
[----:B------:R-:W4:Y:S01]  /*06e0*/  LDCU.U8 UR15, c[0x0][0x5d4] ;  /* 0x0000ba80ff0f77ac */ /* 0x000f220008000000 */
[----:B------:R-:W5:Y:S01]  /*06f0*/  LDCU.U8 UR14, c[0x0][0x5d5] ;  /* 0x0000baa0ff0e77ac */ /* 0x000f620008000000 */
[----:B------:R-:W1:Y:S01]  /*0700*/  LDCU.U8 UR13, c[0x0][0x5e0] ;  /* 0x0000bc00ff0d77ac */ /* 0x000e620008000000 */
[----:B------:R-:W1:Y:S01]  /*0710*/  LDCU.U8 UR12, c[0x0][0x5e1] ;  /* 0x0000bc20ff0c77ac */ /* 0x000e620008000000 */
[----:B------:R-:W-:Y:S05]  /*0720*/  @P1 BRA `(.L_x_15) ;  /* 0x0000000800741947 */ /* 0x000fea0003800000 */
[----:B------:R-:W5:Y:S01]  /*0730*/  S2UR UR25, SR_CTAID.Z ;  /* 0x00000000001979c3 */ /* 0x000f620000002700 */
[----:B------:R-:W-:Y:S01]  /*0740*/  UMOV UR24, 0x1 ;  /* 0x0000000100187882 */ /* 0x000fe20000000000 */
[----:B------:R-:W-:Y:S01]  /*0750*/  UMOV UR23, URZ ;  /* 0x000000ff00177c82 */ /* 0x000fe20008000000 */
[----:B-----5:R-:W-:-:S09]  /*0760*/  UISETP.GT.U32.AND UP0, UPT, UR25, 0x3ff, UPT ;  /* 0x000003ff1900788c */ /* 0x020fd2000bf04070 */
[----:B------:R-:W-:Y:S05]  /*0770*/  BRA.U UP0, `(.L_x_16) ;  /* 0x0000000500d47547 */ /* 0x000fea000b800000 */
[----:B------:R-:W5:Y:S01]  /*0780*/  LDCU.64 UR4, c[0x0][0x5c0] ;  /* 0x0000b800ff0477ac */ /* 0x000f620008000a00 */
[----:B------:R-:W-:Y:S01]  /*0790*/  S2UR UR20, SR_CgaCtaId ;  /* 0x00000000001479c3 */ /* 0x000fe20000008800 */
[----:B------:R-:W4:Y:S01]  /*07a0*/  LDCU UR21, c[0x0][0x374] ;  /* 0x00006e80ff1577ac */ /* 0x000f220008000800 */
[----:B-1----:R-:W4:Y:S01]  /*07b0*/  LDCU UR10, c[0x0][0x370] ;  /* 0x00006e00ff0a77ac */ /* 0x002f220008000800 */
[----:B------:R-:W1:Y:S01]  /*07c0*/  LDCU.64 UR26, c[0x0][0x348] ;  /* 0x00006900ff1a77ac */ /* 0x000e620008000a00 */
[----:B------:R-:W-:Y:S01]  /*07d0*/  UMOV UR23, URZ ;  /* 0x000000ff00177c82 */ /* 0x000fe20008000000 */
[----:B------:R-:W-:Y:S01]  /*07e0*/  UMOV UR24, 0x1 ;  /* 0x0000000100187882 */ /* 0x000fe20000000000 */
[----:B-----5:R-:W-:-:S04]  /*07f0*/  UIMAD.WIDE.U32 UR6, UR25, UR5, URZ ;  /* 0x00000005190672a5 */ /* 0x020fc8000f8e00ff */
[----:B------:R-:W-:-:S04]  /*0800*/  UIADD3 UR5, UPT, UPT, UR25, -UR7, URZ ;  /* 0x8000000719057290 */ /* 0x000fc8000fffe0ff */
[----:B--2---:R-:W-:Y:S02]  /*0810*/  USHF.R.U32.HI UR5, URZ, UR17, UR5 ;  /* 0x00000011ff057299 */ /* 0x004fe40008011605 */
[----:B----4-:R-:W-:Y:S01]  /*0820*/  UIMAD UR10, UR21, UR10, URZ ;  /* 0x0000000a150a72a4 */ /* 0x010fe2000f8e02ff */
[----:B------:R-:W2:Y:S01]  /*0830*/  LDCU UR6, c[0x0][0x5d0] ;  /* 0x0000ba00ff0677ac */ /* 0x000ea20008000800 */
[----:B------:R-:W-:-:S04]  /*0840*/  UIADD3 UR5, UPT, UPT, UR7, UR5, URZ ;  /* 0x0000000507057290 */ /* 0x000fc8000fffe0ff */
[----:B---3--:R-:W-:-:S04]  /*0850*/  USHF.R.U32.HI UR11, URZ, UR16, UR5 ;  /* 0x00000010ff0b7299 */ /* 0x008fc80008011605 */
[----:B------:R-:W-:-:S04]  /*0860*/  UIADD3 UR11, UPT, UPT, -UR11, URZ, URZ ;  /* 0x000000ff0b0b7290 */ /* 0x000fc8000fffe1ff */
[----:B------:R-:W-:Y:S01]  /*0870*/  UIMAD UR11, UR11, UR4, UR25 ;  /* 0x000000040b0b72a4 */ /* 0x000fe2000f8e0219 */
[----:B------:R-:W3:Y:S03]  /*0880*/  LDCU.64 UR4, c[0x0][0x5d8] ;  /* 0x0000bb00ff0477ac */ /* 0x000ee60008000a00 */
[----:B--2---:R-:W-:-:S04]  /*0890*/  UIMAD.WIDE.U32 UR6, UR11, UR6, URZ ;  /* 0x000000060b0672a5 */ /* 0x004fc8000f8e00ff */
[----:B------:R-:W-:-:S04]  /*08a0*/  UIADD3 UR6, UPT, UPT, UR11, -UR7, URZ ;  /* 0x800000070b067290 */ /* 0x000fc8000fffe0ff */
[----:B------:R-:W-:-:S04]  /*08b0*/  USHF.R.U32.HI UR6, URZ, UR15, UR6 ;  /* 0x0000000fff067299 */ /* 0x000fc80008011606 */
[----:B------:R-:W-:-:S04]  /*08c0*/  UIADD3 UR6, UPT, UPT, UR7, UR6, URZ ;  /* 0x0000000607067290 */ /* 0x000fc8000fffe0ff */
[----:B------:R-:W-:-:S04]  /*08d0*/  USHF.R.U32.HI UR6, URZ, UR14, UR6 ;  /* 0x0000000eff067299 */ /* 0x000fc80008011606 */
[----:B---3--:R-:W-:-:S07]  /*08e0*/  UIMAD.WIDE.U32 UR8, UR6, UR5, URZ ;  /* 0x00000005060872a5 */ /* 0x008fce000f8e00ff */
[----:B------:R-:W-:Y:S02]  /*08f0*/  UMOV UR7, UR9 ;  /* 0x0000000900077c82 */ /* 0x000fe40008000000 */
[----:B------:R-:W-:Y:S02]  /*0900*/  UIADD3 UR5, UPT, UPT, UR6, -UR7, URZ ;  /* 0x8000000706057290 */ /* 0x000fe4000fffe0ff */
[----:B------:R-:W2:Y:S01]  /*0910*/  S2UR UR9, SR_CTAID.Y ;  /* 0x00000000000979c3 */ /* 0x000ea20000002600 */
[----:B------:R-:W3:Y:S01]  /*0920*/  LDCU UR8, c[0x0][0x378] ;  /* 0x00006f00ff0877ac */ /* 0x000ee20008000800 */
[----:B------:R-:W-:-:S04]  /*0930*/  USHF.R.U32.HI UR5, URZ, UR13, UR5 ;  /* 0x0000000dff057299 */ /* 0x000fc80008011605 */
[----:B------:R-:W-:-:S04]  /*0940*/  UIADD3 UR7, UPT, UPT, UR7, UR5, URZ ;  /* 0x0000000507077290 */ /* 0x000fc8000fffe0ff */
[----:B------:R-:W-:-:S03]  /*0950*/  USHF.R.U32.HI UR7, URZ, UR12, UR7 ;  /* 0x0000000cff077299 */ /* 0x000fc60008011607 */
[----:B------:R-:W4:Y:S01]  /*0960*/  LDCU UR5, c[0x0][0x5cc] ;  /* 0x0000b980ff0577ac */ /* 0x000f220008000800 */
[----:B------:R-:W-:Y:S02]  /*0970*/  UIADD3 UR7, UPT, UPT, -UR7, URZ, URZ ;  /* 0x000000ff07077290 */ /* 0x000fe4000fffe1ff */
[----:B---3--:R-:W-:Y:S02]  /*0980*/  UIMAD UR8, UR10, UR8, URZ ;  /* 0x000000080a0872a4 */ /* 0x008fe4000f8e02ff */
[----:B------:R-:W-:Y:S02]  /*0990*/  UIMAD UR7, UR7, UR4, UR6 ;  /* 0x00000004070772a4 */ /* 0x000fe4000f8e0206 */
[----:B--2---:R-:W-:Y:S02]  /*09a0*/  USHF.L.U32 UR9, UR9, 0x7, URZ ;  /* 0x0000000709097899 */ /* 0x004fe400080006ff */
[----:B------:R-:W-:Y:S02]  /*09b0*/  ULEA.HI UR21, UR8, UR8, URZ, 0x1 ;  /* 0x0000000808157291 */ /* 0x000fe4000f8f08ff */
[----:B------:R-:W-:Y:S01]  /*09c0*/  UIADD3 UR6, UPT, UPT, -UR6, URZ, URZ ;  /* 0x000000ff06067290 */ /* 0x000fe2000fffe1ff */
[----:B------:R-:W-:Y:S01]  /*09d0*/  UMOV UR4, 0x400 ;  /* 0x0000040000047882 */ /* 0x000fe20000000000 */
[----:B------:R-:W-:-:S02]  /*09e0*/  ULOP3.LUT UR22, UR9, 0x80, URZ, 0xc0, !UPT ;  /* 0x0000008009167892 */ /* 0x000fc4000f8ec0ff */
[----:B------:R-:W-:Y:S02]  /*09f0*/  ULEA UR20, UR20, UR4, 0x18 ;  /* 0x0000000414147291 */ /* 0x000fe4000f8ec0ff */
[----:B------:R-:W-:Y:S02]  /*0a00*/  USHF.R.S32.HI UR21, URZ, 0x1, UR21 ;  /* 0x00000001ff157899 */ /* 0x000fe40008011415 */
[----:B-1--4-:R-:W-:-:S12]  /*0a10*/  UIMAD UR11, UR6, UR5, UR11 ;  /* 0x00000005060b72a4 */ /* 0x012fd8000f8e020b */
.L_x_20:
[----:B------:R-:W-:Y:S01]  /*0a20*/  USHF.L.U32 UR4, UR24, 0x1f, URZ ;  /* 0x0000001f18047899 */ /* 0x000fe200080006ff */
[----:B------:R-:W-:Y:S01]  /*0a30*/  HFMA2 R3, -RZ, RZ, 0, 512 ;  /* 0x00006000ff037431 */ /* 0x000fe200000001ff */
[----:B------:R-:W-:Y:S02]  /*0a40*/  ULEA UR5, UR23, UR20, 0x3 ;  /* 0x0000001417057291 */ /* 0x000fe4000f8e18ff */
[----:B------:R-:W-:Y:S02]  /*0a50*/  ULEA UR11, UR11, UR18, 0x1 ;  /* 0x000000120b0b7291 */ /* 0x000fe4000f8e08ff */
[----:B------:R-:W-:Y:S01]  /*0a60*/  MOV R2, UR4 ;  /* 0x0000000400027c02 */ /* 0x000fe20008000f00 */
[----:B------:R-:W-:Y:S02]  /*0a70*/  UIADD3 UR34, UP1, UPT, UR26, 0x40, URZ ;  /* 0x000000401a227890 */ /* 0x000fe4000ff3e0ff */
[----:B------:R-:W-:Y:S02]  /*0a80*/  UIADD3 UR32, UP0, UPT, UR26, 0xc0, URZ ;  /* 0x000000c01a207890 */ /* 0x000fe4000ff1e0ff */
[----:B----4-:R1:W2:Y:S01]  /*0a90*/  SYNCS.PHASECHK.TRANS64.TRYWAIT P2, [UR5+0x38], R2 ;  /* 0x00003802ff0075a7 */ /* 0x0102a20008041105 */
[----:B------:R-:W-:-:S02]  /*0aa0*/  ULEA UR7, UR7, UR22, 0x8 ;  /* 0x0000001607077291 */ /* 0x000fc4000f8e40ff */
[----:B------:R-:W-:Y:S02]  /*0ab0*/  UIADD3.X UR35, UPT, UPT, URZ, UR27, URZ, UP1, !UPT ;  /* 0x0000001bff237290 */ /* 0x000fe40008ffe4ff */
[----:B------:R-:W-:Y:S02]  /*0ac0*/  UIADD3.X UR33, UPT, UPT, URZ, UR27, URZ, UP0, !UPT ;  /* 0x0000001bff217290 */ /* 0x000fe400087fe4ff */
[----:B------:R-:W-:Y:S01]  /*0ad0*/  USHF.L.U32 UR11, UR11, 0x5, URZ ;  /* 0x000000050b0b7899 */ /* 0x000fe200080006ff */
[----:B------:R-:W-:-:S11]  /*0ae0*/  UMOV UR31, URZ ;  /* 0x000000ff001f7c82 */ /* 0x000fd60008000000 */
.L_x_19:
[----:B---3--:R-:W-:Y:S02]  /*0af0*/  UIADD3 UR6, UPT, UPT, UR23, 0x1, URZ ;  /* 0x0000000117067890 */ /* 0x008fe4000fffe0ff */
[----:B------:R-:W-:Y:S02]  /*0b00*/  ULEA UR8, UR23, UR18, 0x1 ;  /* 0x0000001217087291 */ /* 0x000fe4000f8e08ff */
[----:B------:R-:W-:Y:S02]  /*0b10*/  ULEA UR4, UR23, UR20, 0xe ;  /* 0x0000001417047291 */ /* 0x000fe4000f8e70ff */
[----:B------:R-:W-:Y:S02]  /*0b20*/  UISETP.NE.AND UP1, UPT, UR6, 0x7, UPT ;  /* 0x000000070600788c */ /* 0x000fe4000bf25270 */
[----:B------:R-:W-:Y:S02]  /*0b30*/  USHF.L.U32 UR10, UR31, 0x6, URZ ;  /* 0x000000061f0a7899 */ /* 0x000fe400080006ff */
[----:B------:R-:W-:-:S02]  /*0b40*/  ULEA UR8, UR8, UR20, 0xc ;  /* 0x0000001408087291 */ /* 0x000fc4000f8e60ff */
[----:B------:R-:W-:Y:S02]  /*0b50*/  UIADD3 UR4, UPT, UPT, UR4, 0x1a400, URZ ;  /* 0x0001a40004047890 */ /* 0x000fe4000fffe0ff */
[----:B------:R-:W-:Y:S02]  /*0b60*/  USEL UR5, URZ, 0x1, UP1 ;  /* 0x00000001ff057887 */ /* 0x000fe40008800000 */
[----:B------:R-:W-:Y:S02]  /*0b70*/  UISETP.GT.U32.AND UP0, UPT, UR31, 0x3e, UPT ;  /* 0x0000003e1f00788c */ /* 0x000fe4000bf04070 */
[----:B------:R-:W-:Y:S01]  /*0b80*/  ULEA UR9, UR23, UR20, 0x3 ;  /* 0x0000001417097291 */ /* 0x000fe2000f8e18ff */
[----:B--2-4-:R-:W-:Y:S11]  /*0b90*/  @P2 BRA `(.L_x_17) ;  /* 0x0000000000102947 */ /* 0x014ff60003800000 */
[----:B------:R-:W-:-:S06]  /*0ba0*/  USHF.L.U32 UR23, UR24, 0x1f, URZ ;  /* 0x0000001f18177899 */ /* 0x000fcc00080006ff */
[----:B-1----:R-:W-:-:S04]  /*0bb0*/  MOV R2, UR23 ;  /* 0x0000001700027c02 */ /* 0x002fc80008000f00 */
[----:B------:R-:W1:Y:S02]  /*0bc0*/  SYNCS.PHASECHK.TRANS64.TRYWAIT P0, [UR9+0x38], R2 ;  /* 0x00003802ff0075a7 */ /* 0x000e640008001109 */
[----:B-1----:R-:W-:Y:S05]  /*0bd0*/  @!P0 BRA `(.L_x_18) ;  /* 0x0000003000fc8947 */ /* 0x002fea0003800000 */
.L_x_17:
[----:B------:R-:W-:Y:S02]  /*0be0*/  ELECT P1, URZ, PT ;  /* 0x0000000000ff782f */ /* 0x000fe40003820000 */
[----:B------:R-:W-:Y:S01]  /*0bf0*/  PLOP3.LUT P0, PT, PT, PT, UP0, 0x80, 0x8 ;  /* 0x000000000008781c */ /* 0x000fe20003f0f008 */
[----:B------:R-:W-:Y:S01]  /*0c00*/  ULOP3.LUT UR24, UR24, UR5, URZ, 0x3c, !UPT ;  /* 0x0000000518187292 */ /* 0x000fe2000f8e3cff */
[----:B------:R-:W-:Y:S01]  /*0c10*/  PLOP3.LUT P2, PT, PT, PT, PT, 0x80, 0x8 ;  /* 0x000000000008781c */ /* 0x000fe20003f4f070 */
[----:B------:R-:W-:Y:S02]  /*0c20*/  USEL UR23, UR6, URZ, UP1 ;  /* 0x000000ff06177287 */ /* 0x000fe40008800000 */
[----:B------:R-:W-:Y:S02]  /*0c30*/  UIADD3 UR8, UPT, UPT, UR8, 0xc400, URZ ;  /* 0x0000c40008087890 */ /* 0x000fe4000fffe0ff */
[----:B------:R-:W-:Y:S02]  /*0c40*/  @!UP0 USHF.L.U32 UR29, UR24, 0x1f, URZ ;  /* 0x0000001f181d8899 */ /* 0x000fe400080006ff */
[----:B------:R-:W-:Y:S01]  /*0c50*/  @!UP0 ULEA UR30, UR23, UR20, 0x3 ;  /* 0x00000014171e8291 */ /* 0x000fe2000f8e18ff */
[----:B------:R-:W-:Y:S01]  /*0c60*/  UMOV UR28, 0x30000 ;  /* 0x00030000001c7882 */ /* 0x000fe20000000000 */
[----:B------:R-:W-:-:S02]  /*0c70*/  UMOV UR5, UR9 ;  /* 0x0000000900057c82 */ /* 0x000fc40008000000 */
[----:B-1----:R-:W-:Y:S01]  /*0c80*/  IMAD.U32 R2, RZ, RZ, UR29 ;  /* 0x0000001dff027e24 */ /* 0x002fe2000f8e00ff */
[----:B------:R-:W-:Y:S01]  /*0c90*/  UMOV UR6, UR10 ;  /* 0x0000000a00067c82 */ /* 0x000fe20008000000 */
[----:B------:R3:W-:Y:S01]  /*0ca0*/  @P1 SYNCS.ARRIVE.TRANS64 RZ, [UR9], R3 ;  /* 0x00000003ffff19a7 */ /* 0x0007e20008000009 */
[----:B------:R3:W-:Y:S01]  /*0cb0*/  UTMALDG.2D.MULTICAST [UR8], [UR34], UR28, desc[URZ] ;  /* 0x0000ff08220073b4 */ /* 0x0007e2000800981c */
[----:B------:R-:W-:-:S04]  /*0cc0*/  UIADD3 UR31, UPT, UPT, UR31, 0x1, URZ ;  /* 0x000000011f1f7890 */ /* 0x000fc8000fffe0ff */
[----:B------:R-:W-:Y:S01]  /*0cd0*/  UISETP.NE.AND UP0, UPT, UR31, 0x40, UPT ;  /* 0x000000401f00788c */ /* 0x000fe2000bf05270 */
[----:B------:R3:W-:Y:S01]  /*0ce0*/  UTMALDG.2D [UR4], [UR32], desc[URZ] ;  /* 0x0000ff04200075b4 */ /* 0x0007e20008009000 */
[----:B------:R3:W4:Y:S07]  /*0cf0*/  @!P0 SYNCS.PHASECHK.TRANS64.TRYWAIT P2, [UR30+0x38], R2 ;  /* 0x00003802ff0085a7 */ /* 0x00072e000804111e */
[----:B------:R-:W-:Y:S05]  /*0d00*/  BRA.U UP0, `(.L_x_19) ;  /* 0xfffffffd00787547 */ /* 0x000fea000b83ffff */
[----:B---3--:R-:W1:Y:S01]  /*0d10*/  LDCU.64 UR4, c[0x0][0x5c0] ;  /* 0x0000b800ff0477ac */ /* 0x008e620008000a00 */
[----:B------:R-:W-:-:S04]  /*0d20*/  UIADD3 UR25, UPT, UPT, UR21, UR25, URZ ;  /* 0x0000001915197290 */ /* 0x000fc8000fffe0ff */
[----:B------:R-:W-:Y:S02]  /*0d30*/  UISETP.GE.AND UP0, UPT, UR25, 0x400, UPT ;  /* 0x000004001900788c */ /* 0x000fe4000bf06270 */
[----:B-1----:R-:W-:Y:S01]  /*0d40*/  UIMAD.WIDE.U32 UR6, UR25, UR5, URZ ;  /* 0x00000005190672a5 */ /* 0x002fe2000f8e00ff */
[----:B------:R-:W1:Y:S03]  /*0d50*/  LDCU UR5, c[0x0][0x5d0] ;  /* 0x0000ba00ff0577ac */ /* 0x000e660008000800 */
[----:B------:R-:W-:-:S04]  /*0d60*/  UIADD3 UR6, UPT, UPT, UR25, -UR7, URZ ;  /* 0x8000000719067290 */ /* 0x000fc8000fffe0ff */
[----:B------:R-:W-:-:S04]  /*0d70*/  USHF.R.U32.HI UR6, URZ, UR17, UR6 ;  /* 0x00000011ff067299 */ /* 0x000fc80008011606 */
[----:B------:R-:W-:-:S04]  /*0d80*/  UIADD3 UR7, UPT, UPT, UR7, UR6, URZ ;  /* 0x0000000607077290 */ /* 0x000fc8000fffe0ff */
[----:B------:R-:W-:-:S04]  /*0d90*/  USHF.R.U32.HI UR7, URZ, UR16, UR7 ;  /* 0x00000010ff077299 */ /* 0x000fc80008011607 */
[----:B------:R-:W-:-:S04]  /*0da0*/  UIADD3 UR7, UPT, UPT, -UR7, URZ, URZ ;  /* 0x000000ff07077290 */ /* 0x000fc8000fffe1ff */
[----:B------:R-:W-:-:S04]  /*0db0*/  UIMAD UR7, UR4, UR7, UR25 ;  /* 0x00000007040772a4 */ /* 0x000fc8000f8e0219 */
[----:B-1----:R-:W-:Y:S01]  /*0dc0*/  UIMAD.WIDE.U32 UR8, UR7, UR5, URZ ;  /* 0x00000005070872a5 */ /* 0x002fe2000f8e00ff */
[----:B------:R-:W1:Y:S03]  /*0dd0*/  LDCU.64 UR4, c[0x0][0x5d8] ;  /* 0x0000bb00ff0477ac */ /* 0x000e660008000a00 */
[----:B------:R-:W-:-:S04]  /*0de0*/  UIADD3 UR6, UPT, UPT, UR7, -UR9, URZ ;  /* 0x8000000907067290 */ /* 0x000fc8000fffe0ff */
[----:B------:R-:W-:-:S04]  /*0df0*/  USHF.R.U32.HI UR6, URZ, UR15, UR6 ;  /* 0x0000000fff067299 */ /* 0x000fc80008011606 */
[----:B------:R-:W-:-:S04]  /*0e00*/  UIADD3 UR6, UPT, UPT, UR9, UR6, URZ ;  /* 0x0000000609067290 */ /* 0x000fc8000fffe0ff */
[----:B------:R-:W-:-:S04]  /*0e10*/  USHF.R.U32.HI UR6, URZ, UR14, UR6 ;  /* 0x0000000eff067299 */ /* 0x000fc80008011606 */
[----:B-1----:R-:W-:Y:S01]  /*0e20*/  UIMAD.WIDE.U32 UR8, UR6, UR5, URZ ;  /* 0x00000005060872a5 */ /* 0x002fe2000f8e00ff */
[----:B------:R-:W1:Y:S03]  /*0e30*/  LDCU UR5, c[0x0][0x5cc] ;  /* 0x0000b980ff0577ac */ /* 0x000e660008000800 */
[----:B------:R-:W-:-:S04]  /*0e40*/  UIADD3 UR8, UPT, UPT, UR6, -UR9, URZ ;  /* 0x8000000906087290 */ /* 0x000fc8000fffe0ff */
[----:B------:R-:W-:-:S04]  /*0e50*/  USHF.R.U32.HI UR8, URZ, UR13, UR8 ;  /* 0x0000000dff087299 */ /* 0x000fc80008011608 */
[----:B------:R-:W-:Y:S02]  /*0e60*/  UIADD3 UR8, UPT, UPT, UR9, UR8, URZ ;  /* 0x0000000809087290 */ /* 0x000fe4000fffe0ff */
[----:B------:R-:W-:Y:S02]  /*0e70*/  UIADD3 UR9, UPT, UPT, -UR6, URZ, URZ ;  /* 0x000000ff06097290 */ /* 0x000fe4000fffe1ff */
[----:B------:R-:W-:Y:S02]  /*0e80*/  USHF.R.U32.HI UR8, URZ, UR12, UR8 ;  /* 0x0000000cff087299 */ /* 0x000fe40008011608 */
[----:B-1----:R-:W-:Y:S02]  /*0e90*/  UIMAD UR11, UR5, UR9, UR7 ;  /* 0x00000009050b72a4 */ /* 0x002fe4000f8e0207 */
[----:B------:R-:W-:-:S04]  /*0ea0*/  UIADD3 UR8, UPT, UPT, -UR8, URZ, URZ ;  /* 0x000000ff08087290 */ /* 0x000fc8000fffe1ff */
[----:B------:R-:W-:Y:S01]  /*0eb0*/  UIMAD UR7, UR4, UR8, UR6 ;  /* 0x00000008040772a4 */ /* 0x000fe2000f8e0206 */
[----:B------:R-:W-:Y:S11]  /*0ec0*/  BRA.U !UP0, `(.L_x_20) ;  /* 0xfffffff908d47547 */ /* 0x000ff6000b83ffff */
.L_x_16:
[----:B------:R-:W-:Y:S02]  /*0ed0*/  UIADD3 UR4, UPT, UPT, UR23, 0x2, URZ ;  /* 0x0000000217047890 */ /* 0x000fe4000fffe0ff */
[----:B------:R-:W-:-:S04]  /*0ee0*/  UISETP.NE.AND UP0, UPT, UR23, 0x6, UPT ;  /* 0x000000061700788c */ /* 0x000fc8000bf05270 */
[----:B------:R-:W-:-:S04]  /*0ef0*/  USEL UR4, UR4, 0x1, UP0 ;  /* 0x0000000104047887 */ /* 0x000fc80008000000 */
[----:B------:R-:W-:Y:S02]  /*0f00*/  UIADD3 UR6, UPT, UPT, UR4, 0x1, URZ ;  /* 0x0000000104067890 */ /* 0x000fe4000fffe0ff */
[----:B------:R-:W-:-:S04]  /*0f10*/  UISETP.NE.AND UP1, UPT, UR4, 0x7, UPT ;  /* 0x000000070400788c */ /* 0x000fc8000bf25270 */
[----:B------:R-:W-:Y:S01]  /*0f20*/  USEL UR6, UR6, 0x1, UP1 ;  /* 0x0000000106067887 */ /* 0x000fe20008800000 */
[----:B------:R-:W5:Y:S01]  /*0f30*/  S2UR UR4, SR_CgaCtaId ;  /* 0x00000000000479c3 */ /* 0x000f620000008800 */
[----:B------:R-:W-:Y:S02]  /*0f40*/  UISETP.EQ.XOR UP1, UPT, UR23, 0x6, !UP1 ;  /* 0x000000061700788c */ /* 0x000fe4000cf22a70 */
[----:B------:R-:W-:Y:S02]  /*0f50*/  UIADD3 UR5, UPT, UPT, UR6, 0x1, URZ ;  /* 0x0000000106057890 */ /* 0x000fe4000fffe0ff */
[----:B------:R-:W-:Y:S02]  /*0f60*/  UISETP.NE.AND UP0, UPT, UR6, 0x7, UPT ;  /* 0x000000070600788c */ /* 0x000fe4000bf05270 */
[----:B------:R-:W-:Y:S02]  /*0f70*/  UISETP.EQ.XOR UP1, UPT, UR6, 0x7, UP1 ;  /* 0x000000070600788c */ /* 0x000fe40008f22a70 */
[----:B------:R-:W-:-:S04]  /*0f80*/  USEL UR5, UR5, 0x1, UP0 ;  /* 0x0000000105057887 */ /* 0x000fc80008000000 */
[----:B-1----:R-:W-:Y:S02]  /*0f90*/  UIADD3 UR7, UPT, UPT, UR5, 0x1, URZ ;  /* 0x0000000105077890 */ /* 0x002fe4000fffe0ff */
[----:B------:R-:W-:Y:S02]  /*0fa0*/  UISETP.NE.AND UP0, UPT, UR5, 0x7, UPT ;  /* 0x000000070500788c */ /* 0x000fe4000bf05270 */
[----:B------:R-:W-:Y:S02]  /*0fb0*/  UISETP.EQ.XOR UP1, UPT, UR5, 0x7, UP1 ;  /* 0x000000070500788c */ /* 0x000fe40008f22a70 */
[----:B------:R-:W-:-:S04]  /*0fc0*/  USEL UR7, UR7, 0x1, UP0 ;  /* 0x0000000107077887 */ /* 0x000fc80008000000 */
[----:B------:R-:W-:Y:S02]  /*0fd0*/  UIADD3 UR5, UPT, UPT, UR7, 0x1, URZ ;  /* 0x0000000107057890 */ /* 0x000fe4000fffe0ff */
[----:B------:R-:W-:Y:S02]  /*0fe0*/  UISETP.NE.AND UP0, UPT, UR7, 0x7, UPT ;  /* 0x000000070700788c */ /* 0x000fe4000bf05270 */
[----:B------:R-:W-:Y:S02]  /*0ff0*/  UISETP.EQ.XOR UP1, UPT, UR7, 0x7, UP1 ;  /* 0x000000070700788c */ /* 0x000fe40008f22a70 */
[----:B------:R-:W-:-:S03]  /*1000*/  USEL UR7, UR5, 0x1, UP0 ;  /* 0x0000000105077887 */ /* 0x000fc60008000000 */
[----:B------:R-:W-:Y:S01]  /*1010*/  UMOV UR5, 0x400 ;  /* 0x0000040000057882 */ /* 0x000fe20000000000 */
[----:B------:R-:W-:Y:S02]  /*1020*/  UISETP.EQ.XOR UP1, UPT, UR7, 0x7, UP1 ;  /* 0x000000070700788c */ /* 0x000fe40008f22a70 */
[----:B------:R-:W-:Y:S02]  /*1030*/  UISETP.NE.AND UP0, UPT, UR7, 0x7, UPT ;  /* 0x000000070700788c */ /* 0x000fe4000bf05270 */
[----:B------:R-:W-:Y:S02]  /*1040*/  USEL UR6, URZ, 0x1, !UP1 ;  /* 0x00000001ff067887 */ /* 0x000fe4000c800000 */
[----:B-----5:R-:W-:Y:S02]  /*1050*/  ULEA UR5, UR4, UR5, 0x18 ;  /* 0x0000000504057291 */ /* 0x020fe4000f8ec0ff */
[----:B------:R-:W-:Y:S02]  /*1060*/  ULOP3.LUT UR6, UR24, UR6, URZ, 0x3c, !UPT ;  /* 0x0000000618067292 */ /* 0x000fe4000f8e3cff */
[----:B------:R-:W-:-:S02]  /*1070*/  USEL UR7, UR7, URZ, UP0 ;  /* 0x000000ff07077287 */ /* 0x000fc40008000000 */
[----:B------:R-:W-:Y:S02]  /*1080*/  USHF.L.U32 UR6, UR6, 0x1f, URZ ;  /* 0x0000001f06067899 */ /* 0x000fe400080006ff */
[----:B------:R-:W-:-:S04]  /*1090*/  ULEA UR5, UR7, UR5, 0x3 ;  /* 0x0000000507057291 */ /* 0x000fc8000f8e18ff */
[----:B------:R-:W-:-:S05]  /*10a0*/  MOV R2, UR6 ;  /* 0x0000000600027c02 */ /* 0x000fca0008000f00 */
[----:B------:R-:W1:Y:S02]  /*10b0*/  SYNCS.PHASECHK.TRANS64.TRYWAIT P0, [UR5+0x38], R2 ;  /* 0x00003802ff0075a7 */ /* 0x000e640008001105 */
[----:B-1----:R-:W-:Y:S05]  /*10c0*/  @!P0 BRA `(.L_x_21) ;  /* 0x0000002c00e08947 */ /* 0x002fea0003800000 */
.L_x_46:
[----:B------:R-:W-:-:S13]  /*10d0*/  ELECT P0, URZ, PT ;  /* 0x0000000000ff782f */ /* 0x000fda0003800000 */
[----:B-1----:R-:W-:-:S04]  /*10e0*/  @P0 MOV R2, 0x6000 ;  /* 0x0000600000020802 */ /* 0x002fc80000000f00 */
[----:B------:R1:W-:Y:S03]  /*10f0*/  @P0 SYNCS.ARRIVE.TRANS64 RZ, [UR5], R2 ;  /* 0x00000002ffff09a7 */ /* 0x0003e60008000005 */
.L_x_15:
[----:B------:R-:W-:-:S13]  /*1100*/  ISETP.NE.AND P0, PT, R69, 0x4, PT ;  /* 0x000000044500780c */ /* 0x000fda0003f05270 */
[----:B------:R-:W-:Y:S05]  /*1110*/  @P0 BRA `(.L_x_22) ;  /* 0x0000000800000947 */ /* 0x000fea0003800000 */
[----:B------:R-:W5:Y:S08]  /*1120*/  S2UR UR33, SR_CTAID.Z ;  /* 0x00000000002179c3 */ /* 0x000f700000002700 */
[----:B------:R-:W-:Y:S01]  /*1130*/  BAR.SYNC.DEFER_BLOCKING 0x2, 0xa0 ;  /* 0x0082800000007b1d */ /* 0x000fe20000010000 */
[----:B------:R-:W-:Y:S01]  /*1140*/  HFMA2 R6, -RZ, RZ, 0, 5.9604644775390625e-08 ;  /* 0x00000001ff067431 */ /* 0x000fe200000001ff */
[----:B------:R-:W-:Y:S01]  /*1150*/  MOV R5, 0x1 ;  /* 0x0000000100057802 */ /* 0x000fe20000000f00 */
[----:B-----5:R-:W-:-:S09]  /*1160*/  UISETP.GT.U32.AND UP0, UPT, UR33, 0x3ff, UPT ;  /* 0x000003ff2100788c */ /* 0x020fd2000bf04070 */
[----:B------:R-:W-:Y:S05]  /*1170*/  BRA.U UP0, `(.L_x_23) ;  /* 0x0000000500b47547 */ /* 0x000fea000b800000 */
[----:B------:R-:W-:Y:S01]  /*1180*/  UMOV UR5, 0x400 ;  /* 0x0000040000057882 */ /* 0x000fe20000000000 */
[----:B-1----:R-:W1:Y:S01]  /*1190*/  LDCU UR9, c[0x0][0x374] ;  /* 0x00006e80ff0977ac */ /* 0x002e620008000800 */
[----:B------:R-:W-:Y:S01]  /*11a0*/  MOV R5, 0x1 ;  /* 0x0000000100057802 */ /* 0x000fe20000000f00 */
[----:B------:R-:W-:Y:S01]  /*11b0*/  ULEA UR4, UR4, UR5, 0x18 ;  /* 0x0000000504047291 */ /* 0x000fe2000f8ec0ff */
[----:B------:R-:W1:Y:S01]  /*11c0*/  LDCU UR8, c[0x0][0x370] ;  /* 0x00006e00ff0877ac */ /* 0x000e620008000800 */
[----:B------:R-:W5:Y:S07]  /*11d0*/  LDCU UR5, c[0x0][0x378] ;  /* 0x00006f00ff0577ac */ /* 0x000f6e0008000800 */
[----:B------:R-:W4:Y:S01]  /*11e0*/  LDS R2, [UR4+0x98] ;  /* 0x00009804ff027984 */ /* 0x000f220008000800 */
[----:B------:R-:W-:Y:S01]  /*11f0*/  UMOV UR45, 0x4202010 ;  /* 0x04202010002d7882 */ /* 0x000fe20000000000 */
[----:B------:R-:W-:-:S02]  /*1200*/  UIADD3 UR7, UPT, UPT, UR4, 0xc400, URZ ;  /* 0x0000c40004077890 */ /* 0x000fc4000fffe0ff */
[----:B------:R-:W-:Y:S02]  /*1210*/  UIADD3 UR6, UPT, UPT, UR4, 0x1a400, URZ ;  /* 0x0001a40004067890 */ /* 0x000fe4000fffe0ff */
[----:B------:R-:W-:Y:S02]  /*1220*/  USEL UR44, URZ, 0x4000, UP6 ;  /* 0x00004000ff2c7887 */ /* 0x000fe4000b000000 */
[----:B------:R-:W-:Y:S02]  /*1230*/  USEL UR45, UR45, 0x4200010, !UP5 ;  /* 0x042000102d2d7887 */ /* 0x000fe4000e800000 */
[----:B------:R-:W-:Y:S02]  /*1240*/  USHF.R.U32.HI UR7, URZ, 0x4, UR7 ;  /* 0x00000004ff077899 */ /* 0x000fe40008011607 */
[----:B-1----:R-:W-:Y:S02]  /*1250*/  UIMAD UR8, UR9, UR8, URZ ;  /* 0x00000008090872a4 */ /* 0x002fe4000f8e02ff */
[----:B------:R-:W-:-:S02]  /*1260*/  USHF.R.U32.HI UR6, URZ, 0x4, UR6 ;  /* 0x00000004ff067899 */ /* 0x000fc40008011606 */
[----:B-----5:R-:W-:Y:S02]  /*1270*/  UIMAD UR5, UR8, UR5, URZ ;  /* 0x00000005080572a4 */ /* 0x020fe4000f8e02ff */
[----:B------:R-:W-:Y:S02]  /*1280*/  UIADD3 UR45, UPT, UPT, UR44, UR45, URZ ;  /* 0x0000002d2c2d7290 */ /* 0x000fe4000fffe0ff */
[----:B------:R-:W-:Y:S02]  /*1290*/  ULOP3.LUT UR23, UR19, 0x3, URZ, 0xfc, !UPT ;  /* 0x0000000313177892 */ /* 0x000fe4000f8efcff */
[----:B------:R-:W-:Y:S02]  /*12a0*/  ULOP3.LUT UR10, UR7, 0x3fc0, URZ, 0xc0, !UPT ;  /* 0x00003fc0070a7892 */ /* 0x000fe4000f8ec0ff */
[----:B------:R-:W-:Y:S02]  /*12b0*/  ULOP3.LUT UR11, UR6, 0x3fc0, URZ, 0xc0, !UPT ;  /* 0x00003fc0060b7892 */ /* 0x000fe4000f8ec0ff */
[----:B------:R-:W-:-:S02]  /*12c0*/  ULEA.HI UR31, UR5, UR5, URZ, 0x1 ;  /* 0x00000005051f7291 */ /* 0x000fc4000f8f08ff */
[----:B------:R-:W-:Y:S02]  /*12d0*/  ULOP3.LUT UR19, UR19, 0xffff, URZ, 0xc0, !UPT ;  /* 0x0000ffff13137892 */ /* 0x000fe4000f8ec0ff */
[----:B------:R-:W-:Y:S02]  /*12e0*/  ULOP3.LUT UR23, UR23, 0xffff, URZ, 0xc0, !UPT ;  /* 0x0000ffff17177892 */ /* 0x000fe4000f8ec0ff */
[----:B------:R-:W-:Y:S02]  /*12f0*/  ULOP3.LUT UR10, UR10, 0x10000, URZ, 0xfc, !UPT ;  /* 0x000100000a0a7892 */ /* 0x000fe4000f8efcff */
[----:B------:R-:W-:Y:S02]  /*1300*/  ULOP3.LUT UR11, UR11, 0x10000, URZ, 0xfc, !UPT ;  /* 0x000100000b0b7892 */ /* 0x000fe4000f8efcff */
[----:B------:R-:W-:Y:S01]  /*1310*/  USHF.R.S32.HI UR31, URZ, 0x1, UR31 ;  /* 0x00000001ff1f7899 */ /* 0x000fe2000801141f */
[----:B------:R-:W-:Y:S01]  /*1320*/  UMOV UR30, URZ ;  /* 0x000000ff001e7c82 */ /* 0x000fe20008000000 */
[----:B------:R-:W-:Y:S01]  /*1330*/  UMOV UR29, URZ ;  /* 0x000000ff001d7c82 */ /* 0x000fe20008000000 */
[----:B----4-:R-:W-:Y:S01]  /*1340*/  R2UR UR32, R2 ;  /* 0x00000000022072ca */ /* 0x010fe200000e0000 */
[----:B------:R-:W-:Y:S01]  /*1350*/  UMOV UR27, URZ ;  /* 0x000000ff001b7c82 */ /* 0x000fe20008000000 */
[----:B------:R-:W-:Y:S01]  /*1360*/  UMOV UR44, URZ ;  /* 0x000000ff002c7c82 */ /* 0x000fe20008000000 */
[----:B------:R-:W-:Y:S01]  /*1370*/  UMOV UR38, URZ ;  /* 0x000000ff00267c82 */ /* 0x000fe20008000000 */
[----:B------:R-:W-:Y:S01]  /*1380*/  UMOV UR39, UR45 ;  /* 0x0000002d00277c82 */ /* 0x000fe20008000000 */
[----:B------:R-:W-:Y:S01]  /*1390*/  UMOV UR36, URZ ;  /* 0x000000ff00247c82 */ /* 0x000fe20008000000 */
[----:B------:R-:W-:Y:S01]  /*13a0*/  UMOV UR37, UR45 ;  /* 0x0000002d00257c82 */ /* 0x000fe20008000000 */
[----:B------:R-:W-:Y:S01]  /*13b0*/  UMOV UR34, URZ ;  /* 0x000000ff00227c82 */ /* 0x000fe20008000000 */
[----:B------:R-:W-:-:S07]  /*13c0*/  UMOV UR35, UR45 ;  /* 0x0000002d00237c82 */ /* 0x000fce0008000000 */
.L_x_28:
[----:B------:R-:W-:Y:S01]  /*13d0*/  USHF.L.U32 UR5, UR29, 0x1f, URZ ;  /* 0x0000001f1d057899 */ /* 0x000fe200080006ff */
[----:B------:R-:W-:Y:S01]  /*13e0*/  SHF.L.U32 R3, R5, 0x1f, RZ ;  /* 0x0000001f05037819 */ /* 0x000fe200000006ff */
[----:B------:R-:W-:Y:S02]  /*13f0*/  ULEA UR6, UR27, UR4, 0x3 ;  /* 0x000000041b067291 */ /* 0x000fe4000f8e18ff */
[----:B-1----:R-:W-:Y:S02]  /*1400*/  ULEA UR7, UR30, UR4, 0x3 ;  /* 0x000000041e077291 */ /* 0x002fe4000f8e18ff */
[----:B----4-:R-:W-:Y:S01]  /*1410*/  MOV R2, UR5 ;  /* 0x0000000500027c02 */ /* 0x010fe20008000f00 */
[----:B------:R-:W-:Y:S02]  /*1420*/  UIADD3 UR33, UPT, UPT, UR31, UR33, URZ ;  /* 0x000000211f217290 */ /* 0x000fe4000fffe0ff */
[----:B------:R-:W-:Y:S02]  /*1430*/  ULEA UR9, UR30, UR32, 0x14 ;  /* 0x000000201e097291 */ /* 0x000fe4000f8ea0ff */
[----:B-----5:R1:W4:Y:S01]  /*1440*/  SYNCS.PHASECHK.TRANS64.TRYWAIT P1, [UR6], R2 ;  /* 0x00000002ff0075a7 */ /* 0x0203220008021106 */
[----:B------:R-:W-:-:S02]  /*1450*/  UPLOP3.LUT UP2, UPT, UPT, UPT, UPT, 0x40, 0x4 ;  /* 0x000000000004789c */ /* 0x000fc40003f4e870 */
[----:B------:R-:W-:Y:S01]  /*1460*/  UISETP.GE.AND UP0, UPT, UR33, 0x400, UPT ;  /* 0x000004002100788c */ /* 0x000fe2000bf06270 */
[----:B------:R-:W5:Y:S02]  /*1470*/  SYNCS.PHASECHK.TRANS64.TRYWAIT P0, [UR7+0x80], R3 ;  /* 0x00008003ff0075a7 */ /* 0x000f640008001107 */
[----:B-1--45:R-:W-:Y:S08]  /*1480*/  @!P0 BRA `(.L_x_24) ;  /* 0x0000002c00108947 */ /* 0x032ff00003800000 */
.L_x_48:
[----:B------:R-:W-:-:S05]  /*1490*/  UMOV UR25, 0xffffffc0 ;  /* 0xffffffc000197882 */ /* 0x000fca0000000000 */
.L_x_27:
[----:B------:R-:W-:Y:S02]  /*14a0*/  UIADD3 UR22, UPT, UPT, UR27, 0x1, URZ ;  /* 0x000000011b167890 */ /* 0x000fe4000fffe0ff */
[----:B----4-:R-:W-:Y:S02]  /*14b0*/  ULEA UR48, UR27, UR11, 0xa ;  /* 0x0000000b1b307291 */ /* 0x010fe4000f8e50ff */
[----:B------:R-:W-:Y:S02]  /*14c0*/  UISETP.NE.AND UP1, UPT, UR22, 0x7, UPT ;  /* 0x000000071600788c */ /* 0x000fe4000bf25270 */
[----:B------:R-:W-:Y:S02]  /*14d0*/  ULEA UR46, UR27, UR10, 0x9 ;  /* 0x0000000a1b2e7291 */ /* 0x000fe4000f8e48ff */
[----:B------:R-:W-:Y:S02]  /*14e0*/  ULEA UR5, UR27, UR4, 0x3 ;  /* 0x000000041b057291 */ /* 0x000fe4000f8e18ff */
[----:B------:R-:W-:Y:S02]  /*14f0*/  UIADD3 UR20, UPT, UPT, UR25, 0x40, URZ ;  /* 0x0000004019147890 */ /* 0x000fe4000fffe0ff */
[----:B------:R-:W-:Y:S02]  /*1500*/  USEL UR21, URZ, 0x1, UP1 ;  /* 0x00000001ff157887 */ /* 0x000fe40008800000 */
[----:B------:R-:W-:Y:S02]  /*1510*/  USEL UR27, UR22, URZ, UP1 ;  /* 0x000000ff161b7287 */ /* 0x000fe40008800000 */
[----:B------:R-:W-:Y:S02]  /*1520*/  UIADD3 UR42, UPT, UPT, UR48, 0x2, URZ ;  /* 0x00000002302a7890 */ /* 0x000fe4000fffe0ff */
[----:B------:R-:W-:Y:S02]  /*1530*/  UIADD3 UR40, UPT, UPT, UR46, 0x2, URZ ;  /* 0x000000022e287890 */ /* 0x000fe4000fffe0ff */
[----:B------:R-:W-:Y:S02]  /*1540*/  UIADD3 UR28, UPT, UPT, UR48, 0x4, URZ ;  /* 0x00000004301c7890 */ /* 0x000fe4000fffe0ff */
[----:B------:R-:W-:Y:S02]  /*1550*/  UIADD3 UR26, UPT, UPT, UR46, 0x4, URZ ;  /* 0x000000042e1a7890 */ /* 0x000fe4000fffe0ff */
[----:B------:R-:W-:Y:S02]  /*1560*/  UIADD3 UR6, UPT, UPT, UR48, 0x6, URZ ;  /* 0x0000000630067890 */ /* 0x000fe4000fffe0ff */
[----:B------:R-:W-:Y:S02]  /*1570*/  UIADD3 UR8, UPT, UPT, UR46, 0x6, URZ ;  /* 0x000000062e087890 */ /* 0x000fe4000fffe0ff */
[----:B------:R-:W-:Y:S02]  /*1580*/  UIADD3 UR24, UPT, UPT, UR5, 0x38, URZ ;  /* 0x0000003805187890 */ /* 0x000fe4000fffe0ff */
[----:B------:R-:W-:Y:S01]  /*1590*/  UISETP.GT.U32.AND UP1, UPT, UR20, 0x3e, UPT ;  /* 0x0000003e1400788c */ /* 0x000fe2000bf24070 */
[----:B------:R-:W-:Y:S01]  /*15a0*/  UMOV UR49, 0x40004040 ;  /* 0x4000404000317882 */ /* 0x000fe20000000000 */
[----:B------:R-:W-:Y:S01]  /*15b0*/  UMOV UR47, 0x40004040 ;  /* 0x40004040002f7882 */ /* 0x000fe20000000000 */
[----:B------:R-:W-:Y:S01]  /*15c0*/  UMOV UR43, 0x40004040 ;  /* 0x40004040002b7882 */ /* 0x000fe20000000000 */
[----:B------:R-:W-:Y:S01]  /*15d0*/  UMOV UR41, 0x40004040 ;  /* 0x4000404000297882 */ /* 0x000fe20000000000 */
[----:B-----5:R-:W-:Y:S06]  /*15e0*/  @P1 BRA `(.L_x_25) ;  /* 0x0000000000101947 */ /* 0x020fec0003800000 */
[----:B------:R-:W-:Y:S06]  /*15f0*/  USHF.L.U32 UR20, UR29, 0x1f, URZ ;  /* 0x0000001f1d147899 */ /* 0x000fec00080006ff */
[----:B-1----:R-:W-:Y:S04]  /*1600*/  MOV R2, UR20 ;  /* 0x0000001400027c02 */ /* 0x002fe80008000f00 */
[----:B------:R-:W1:Y:S02]  /*1610*/  SYNCS.PHASECHK.TRANS64.TRYWAIT P0, [UR5], R2 ;  /* 0x00000002ff0075a7 */ /* 0x000e640008001105 */
[----:B-1----:R-:W-:Y:S05]  /*1620*/  @!P0 BRA `(.L_x_26) ;  /* 0x0000002800c88947 */ /* 0x002fea0003800000 */
.L_x_25:
[----:B------:R-:W-:Y:S01]  /*1630*/  ULOP3.LUT UR29, UR29, UR21, URZ, 0x3c, !UPT ;  /* 0x000000151d1d7292 */ /* 0x000fe2000f8e3cff */
[----:B------:R-:W-:Y:S01]  /*1640*/  PLOP3.LUT P0, PT, PT, PT, UP1, 0x80, 0x8 ;  /* 0x000000000008781c */ /* 0x000fe20003f0f018 */
[----:B------:R-:W-:Y:S01]  /*1650*/  UIADD3 UR25, UPT, UPT, UR25, 0x1, URZ ;  /* 0x0000000119197890 */ /* 0x000fe2000fffe0ff */
[----:B------:R-:W-:Y:S01]  /*1660*/  PLOP3.LUT P1, PT, PT, PT, PT, 0x80, 0x8 ;  /* 0x000000000008781c */ /* 0x000fe20003f2f070 */
[----:B------:R-:W-:Y:S01]  /*1670*/  @!UP1 USHF.L.U32 UR5, UR29, 0x1f, URZ ;  /* 0x0000001f1d059899 */ /* 0x000fe200080006ff */
[----:B------:R4:W-:Y:S01]  /*1680*/  UTCHMMA gdesc[UR46], gdesc[UR48], tmem[UR9], tmem[UR44], idesc[UR45], UP2 ;  /* 0x00ff2c302e0075ea */ /* 0x0009e20009000009 */
[----:B------:R-:W-:Y:S01]  /*1690*/  UMOV UR52, UR6 ;  /* 0x0000000600347c82 */ /* 0x000fe20008000000 */
[----:B------:R-:W-:Y:S01]  /*16a0*/  @!UP1 ULEA UR6, UR27, UR4, 0x3 ;  /* 0x000000041b069291 */ /* 0x000fe2000f8e18ff */
[----:B------:R4:W-:Y:S01]  /*16b0*/  UTCHMMA gdesc[UR40], gdesc[UR42], tmem[UR9], tmem[UR38], idesc[UR39], UPT ;  /* 0x00ff262a280075ea */ /* 0x0009e2000b800009 */
[----:B------:R-:W-:Y:S01]  /*16c0*/  UMOV UR20, UR28 ;  /* 0x0000001c00147c82 */ /* 0x000fe20008000000 */
[----:B------:R-:W-:Y:S01]  /*16d0*/  UMOV UR21, 0x40004040 ;  /* 0x4000404000157882 */ /* 0x000fe20000000000 */
[----:B------:R-:W-:Y:S01]  /*16e0*/  UMOV UR50, UR26 ;  /* 0x0000001a00327c82 */ /* 0x000fe20008000000 */
[----:B------:R-:W-:Y:S01]  /*16f0*/  UMOV UR51, 0x40004040 ;  /* 0x4000404000337882 */ /* 0x000fe20000000000 */
[----:B-1----:R-:W-:Y:S01]  /*1700*/  IMAD.U32 R2, RZ, RZ, UR5 ;  /* 0x00000005ff027e24 */ /* 0x002fe2000f8e00ff */
[----:B------:R-:W-:Y:S01]  /*1710*/  UMOV UR53, 0x40004040 ;  /* 0x4000404000357882 */ /* 0x000fe20000000000 */
[----:B------:R-:W-:Y:S01]  /*1720*/  UMOV UR54, UR8 ;  /* 0x0000000800367c82 */ /* 0x000fe20008000000 */
[----:B------:R-:W-:Y:S01]  /*1730*/  UMOV UR55, 0x40004040 ;  /* 0x4000404000377882 */ /* 0x000fe20000000000 */
[----:B------:R4:W-:Y:S01]  /*1740*/  UTCHMMA gdesc[UR50], gdesc[UR20], tmem[UR9], tmem[UR36], idesc[UR37], UPT ;  /* 0x00ff2414320075ea */ /* 0x0009e2000b800009 */
[----:B------:R4:W-:Y:S01]  /*1750*/  UTCHMMA gdesc[UR54], gdesc[UR52], tmem[UR9], tmem[UR34], idesc[UR35], UPT ;  /* 0x00ff2234360075ea */ /* 0x0009e2000b800009 */
[----:B------:R4:W-:Y:S01]  /*1760*/  UTCBAR.MULTICAST [UR24], URZ, UR23 ;  /* 0x000000ff180073e9 */ /* 0x0009e20008000817 */
[----:B------:R4:W5:Y:S01]  /*1770*/  @!P0 SYNCS.PHASECHK.TRANS64.TRYWAIT P1, [UR6], R2 ;  /* 0x00000002ff0085a7 */ /* 0x0009620008021106 */
[----:B------:R-:W-:Y:S02]  /*1780*/  UISETP.NE.AND UP1, UPT, UR25, URZ, UPT ;  /* 0x000000ff1900728c */ /* 0x000fe4000bf25270 */
[----:B------:R-:W-:Y:S07]  /*1790*/  UPLOP3.LUT UP2, UPT, UPT, UPT, UPT, 0x80, 0x8 ;  /* 0x000000000008789c */ /* 0x000fee0003f4f070 */
[----:B------:R-:W-:Y:S05]  /*17a0*/  BRA.U UP1, `(.L_x_27) ;  /* 0xfffffffd013c7547 */ /* 0x000fea000b83ffff */
[----:B------:R-:W-:Y:S02]  /*17b0*/  UIADD3 UR7, UPT, UPT, UR7, 0x70, URZ ;  /* 0x0000007007077890 */ /* 0x000fe4000fffe0ff */
[----:B------:R-:W-:-:S04]  /*17c0*/  UIADD3 UR30, UPT, UPT, UR30, 0x1, URZ ;  /* 0x000000011e1e7890 */ /* 0x000fc8000fffe0ff */
[----:B------:R-:W-:-:S03]  /*17d0*/  UISETP.NE.AND UP1, UPT, UR30, 0x2, UPT ;  /* 0x000000021e00788c */ /* 0x000fc6000bf25270 */
[----:B------:R1:W-:Y:S01]  /*17e0*/  UTCBAR.MULTICAST [UR7], URZ, UR19 ;  /* 0x000000ff070073e9 */ /* 0x0003e20008000813 */
[----:B------:R-:W-:Y:S02]  /*17f0*/  USEL UR5, URZ, 0x1, UP1 ;  /* 0x00000001ff057887 */ /* 0x000fe40008800000 */
[----:B------:R-:W-:-:S04]  /*1800*/  USEL UR30, UR30, URZ, UP1 ;  /* 0x000000ff1e1e7287 */ /* 0x000fc80008800000 */
[----:B------:R-:W-:Y:S01]  /*1810*/  LOP3.LUT R5, R5, UR5, RZ, 0x3c, !PT ;  /* 0x0000000505057c12 */ /* 0x000fe2000f8e3cff */
[----:B------:R-:W-:Y:S07]  /*1820*/  BRA.U !UP0, `(.L_x_28) ;  /* 0xfffffff908e87547 */ /* 0x000fee000b83ffff */
[----:B------:R-:W-:-:S06]  /*1830*/  UIADD3 UR30, UPT, UPT, UR30, 0x1, URZ ;  /* 0x000000011e1e7890 */ /* 0x000fcc000fffe0ff */
[----:B------:R-:W-:Y:S02]  /*1840*/  MOV R6, UR30 ;  /* 0x0000001e00067c02 */ /* 0x000fe40008000f00 */
.L_x_23:
[----:B------:R-:W-:-:S09]  /*1850*/  UISETP.NE.AND UP0, UPT, UR18, URZ, UPT ;  /* 0x000000ff1200728c */ /* 0x000fd2000bf05270 */
[----:B------:R-:W-:Y:S05]  /*1860*/  BRA.U UP0, `(.L_x_22) ;  /* 0x00000001002c7547 */ /* 0x000fea000b800000 */
[----:B-1--4-:R-:W1:Y:S01]  /*1870*/  S2R R2, SR_CgaCtaId ;  /* 0x0000000000027919 */ /* 0x012e620000008800 */
[----:B------:R-:W-:Y:S02]  /*1880*/  ISETP.NE.AND P0, PT, R6, 0x2, PT ;  /* 0x000000020600780c */ /* 0x000fe40003f05270 */
[----:B------:R-:W-:Y:S02]  /*1890*/  MOV R3, 0x400 ;  /* 0x0000040000037802 */ /* 0x000fe40000000f00 */
[----:B------:R-:W-:-:S04]  /*18a0*/  SEL R4, RZ, 0x1, P0 ;  /* 0x00000001ff047807 */ /* 0x000fc80000000000 */
[----:B------:R-:W-:-:S05]  /*18b0*/  LOP3.LUT R4, R5, R4, RZ, 0x3c, !PT ;  /* 0x0000000405047212 */ /* 0x000fca00078e3cff */
[----:B------:R-:W-:Y:S01]  /*18c0*/  IMAD.U32 R4, R4, -0x80000000, RZ ;  /* 0x8000000004047824 */ /* 0x000fe200078e00ff */
[----:B-1----:R-:W-:Y:S02]  /*18d0*/  LEA R2, R2, R3, 0x18 ;  /* 0x0000000302027211 */ /* 0x002fe400078ec0ff */
[----:B------:R-:W-:-:S05]  /*18e0*/  SEL R3, R6, RZ, P0 ;  /* 0x000000ff06037207 */ /* 0x000fca0000000000 */
[----:B------:R-:W-:-:S04]  /*18f0*/  IMAD R2, R3, 0x8, R2 ;  /* 0x0000000803027824 */ /* 0x000fc800078e0202 */
[----:B------:R-:W1:Y:S02]  /*1900*/  SYNCS.PHASECHK.TRANS64.TRYWAIT P0, [R2+URZ+0x80], R4 ;  /* 0x00008004020075a7 */ /* 0x000e6400080011ff */
[----:B-1----:R-:W-:Y:S05]  /*1910*/  @!P0 BRA `(.L_x_29) ;  /* 0x00000028002c8947 */ /* 0x002fea0003800000 */
.L_x_22:
[----:B------:R-:W-:-:S13]  /*1920*/  ISETP.GT.AND P0, PT, R69, 0x3, PT ;  /* 0x000000034500780c */ /* 0x000fda0003f04270 */
[----:B-12345:R-:W-:Y:S05]  /*1930*/  @P0 EXIT ;  /* 0x000000000000094d */ /* 0x03efea0003800000 */
[----:B------:R-:W-:-:S13]  /*1940*/  ISETP.NE.AND P0, PT, R69, RZ, PT ;  /* 0x000000ff4500720c */ /* 0x000fda0003f05270 */
[----:B------:R-:W-:Y:S05]  /*1950*/  @P0 BRA `(.L_x_30) ;  /* 0x0000000000b80947 */ /* 0x000fea0003800000 */
[----:B------:R-:W1:Y:S01]  /*1960*/  S2UR UR6, SR_CgaCtaId ;  /* 0x00000000000679c3 */ /* 0x000e620000008800 */
[----:B------:R-:W-:Y:S01]  /*1970*/  NOP ;  /* 0x0000000000007918 */ /* 0x000fe20000000000 */
[----:B------:R-:W-:Y:S01]  /*1980*/  UMOV UR4, 0x40 ;  /* 0x0000004000047882 */ /* 0x000fe20000000000 */
[----:B------:R-:W-:Y:S01]  /*1990*/  UMOV UR5, 0x400 ;  /* 0x0000040000057882 */ /* 0x000fe20000000000 */
[----:B-1----:R-:W-:Y:S02]  /*19a0*/  ULEA UR4, UR6, UR4, 0x18 ;  /* 0x0000000406047291 */ /* 0x002fe4000f8ec0ff */
[----:B------:R-:W-:-:S07]  /*19b0*/  ULEA UR5, UR6, UR5, 0x18 ;  /* 0x0000000506057291 */ /* 0x000fce000f8ec0ff */
[----:B------:R-:W1:Y:S02]  /*19c0*/  LDS.U8 R2, [UR4] ;  /* 0x00000004ff027984 */ /* 0x000e640008000000 */
[----:B-1----:R-:W-:-:S13]  /*19d0*/  ISETP.NE.AND P0, PT, R2, RZ, PT ;  /* 0x000000ff0200720c */ /* 0x002fda0003f05270 */
[----:B------:R-:W-:Y:S05]  /*19e0*/  @P0 BRA `(.L_x_31) ;  /* 0x00000000007c0947 */ /* 0x000fea0003800000 */
[----:B------:R-:W-:-:S13]  /*19f0*/  ELECT P0, URZ, PT ;  /* 0x0000000000ff782f */ /* 0x000fda0003800000 */
[----:B------:R-:W-:Y:S05]  /*1a00*/  @!P0 BRA `(.L_x_32) ;  /* 0x0000000000848947 */ /* 0x000fea0003800000 */
[----:B------:R-:W-:Y:S01]  /*1a10*/  UMOV UR4, 0x4 ;  /* 0x0000000400047882 */ /* 0x000fe20000000000 */
[----:B------:R-:W-:-:S04]  /*1a20*/  IMAD.MOV.U32 R3, RZ, RZ, 0xf ;  /* 0x0000000fff037424 */ /* 0x000fc800078e00ff */
[----:B------:R-:W-:Y:S04]  /*1a30*/  DEPBAR.LE SB1, 0x36 ;  /* 0x00009d800000791a */ /* 0x000fe80000000000 */
[----:B------:R-:W1:Y:S02]  /*1a40*/  UTCATOMSWS.FIND_AND_SET.ALIGN UP0, UR4, UR4 ;  /* 0x00000004000475e3 */ /* 0x000e640008000800 */
[----:B-1----:R-:W-:Y:S01]  /*1a50*/  PLOP3.LUT P0, PT, PT, PT, UP0, 0x80, 0x8 ;  /* 0x000000000008781c */ /* 0x002fe20003f0f008 */
[----:B------:R-:W-:-:S03]  /*1a60*/  IMAD.U32 R4, RZ, RZ, UR4 ;  /* 0x00000004ff047e24 */ /* 0x000fc6000f8e00ff */
[----:B------:R-:W-:-:S04]  /*1a70*/  SEL R2, RZ, 0xffffffff, !P0 ;  /* 0xffffffffff027807 */ /* 0x000fc80004000000 */
[----:B------:R-:W-:Y:S01]  /*1a80*/  ISETP.NE.AND P0, PT, R2, RZ, PT ;  /* 0x000000ff0200720c */ /* 0x000fe20003f05270 */
[----:B------:R-:W-:-:S12]  /*1a90*/  IMAD.MOV.U32 R2, RZ, RZ, 0x1 ;  /* 0x00000001ff027424 */ /* 0x000fd800078e00ff */
[----:B------:R-:W-:Y:S05]  /*1aa0*/  @P0 BRA `(.L_x_33) ;  /* 0x0000000000240947 */ /* 0x000fea0003800000 */
.L_x_34:
[----:B------:R-:W-:Y:S05]  /*1ab0*/  NANOSLEEP 0x64 ;  /* 0x000000640000795d */ /* 0x000fea0003800000 */
[----:B------:R-:W-:-:S05]  /*1ac0*/  UMOV UR4, 0x4 ;  /* 0x0000000400047882 */ /* 0x000fca0000000000 */
[----:B------:R-:W-:Y:S04]  /*1ad0*/  DEPBAR.LE SB1, 0x36 ;  /* 0x00009d800000791a */ /* 0x000fe80000000000 */
[----:B------:R-:W1:Y:S02]  /*1ae0*/  UTCATOMSWS.FIND_AND_SET.ALIGN UP0, UR4, UR4 ;  /* 0x00000004000475e3 */ /* 0x000e640008000800 */
[----:B-1----:R-:W-:-:S04]  /*1af0*/  PLOP3.LUT P0, PT, PT, PT, UP0, 0x80, 0x8 ;  /* 0x000000000008781c */ /* 0x002fc80003f0f008 */
[----:B------:R-:W-:-:S04]  /*1b00*/  SEL R4, RZ, 0xffffffff, !P0 ;  /* 0xffffffffff047807 */ /* 0x000fc80004000000 */
[----:B------:R-:W-:Y:S01]  /*1b10*/  ISETP.NE.AND P0, PT, R4, RZ, PT ;  /* 0x000000ff0400720c */ /* 0x000fe20003f05270 */
[----:B------:R-:W-:-:S12]  /*1b20*/  IMAD.U32 R4, RZ, RZ, UR4 ;  /* 0x00000004ff047e24 */ /* 0x000fd8000f8e00ff */
[----:B------:R-:W-:Y:S05]  /*1b30*/  @!P0 BRA `(.L_x_34) ;  /* 0xfffffffc00dc8947 */ /* 0x000fea000383ffff */
.L_x_33:
[C---:B------:R-:W-:Y:S01]  /*1b40*/  VIADD R5, R4.reuse, 0x10 ;  /* 0x0000001004057836 */ /* 0x040fe20000000000 */
[----:B------:R-:W-:Y:S01]  /*1b50*/  UMOV UR4, 0x50 ;  /* 0x0000005000047882 */ /* 0x000fe20000000000 */
[----:B------:R-:W-:Y:S01]  /*1b60*/  SHF.L.U32 R3, R3, R4, RZ ;  /* 0x0000000403037219 */ /* 0x000fe200000006ff */
[----:B------:R-:W-:Y:S01]  /*1b70*/  ULEA UR4, UR6, UR4, 0x18 ;  /* 0x0000000406047291 */ /* 0x000fe2000f8ec0ff */
[----:B------:R-:W-:Y:S01]  /*1b80*/  IMAD.SHL.U32 R4, R4, 0x20, RZ ;  /* 0x0000002004047824 */ /* 0x000fe200078e00ff */
[----:B------:R-:W-:-:S04]  /*1b90*/  SHF.L.U32 R2, R2, R5, RZ ;  /* 0x0000000502027219 */ /* 0x000fc800000006ff */
[----:B------:R-:W-:-:S05]  /*1ba0*/  LOP3.LUT R2, R2, R3, RZ, 0xfc, !PT ;  /* 0x0000000302027212 */ /* 0x000fca00078efcff */
[----:B------:R1:W-:Y:S04]  /*1bb0*/  ATOMS.OR RZ, [UR4], R2 ;  /* 0x00000002ffff798c */ /* 0x0003e8000b000004 */
[----:B------:R1:W-:Y:S01]  /*1bc0*/  STS [UR5+0x98], R4 ;  /* 0x00009804ff007988 */ /* 0x0003e20008000805 */
[----:B------:R-:W-:Y:S05]  /*1bd0*/  BRA `(.L_x_32) ;  /* 0x0000000000107947 */ /* 0x000fea0003800000 */
.L_x_31:
[----:B------:R-:W-:-:S05]  /*1be0*/  MOV R2, 0xffffffff ;  /* 0xffffffff00027802 */ /* 0x000fca0000000f00 */
[----:B------:R1:W-:Y:S02]  /*1bf0*/  STS [UR5+0x98], R2 ;  /* 0x00009802ff007988 */ /* 0x0003e40008000805 */
[----:B-1----:R-:W-:Y:S02]  /*1c00*/  MOV R2, 0x1c20 ;  /* 0x00001c2000027802 */ /* 0x002fe40000000f00 */
[----:B------:R-:W-:Y:S05]  /*1c10*/  CALL.REL.NOINC `($__internal_1_$__cuda_sm10x_tcgen05_guardrail_trap_phase_invalid_during_alloc) ;  /* 0x0000002400a87944 */ /* 0x000fea0003c00000 */
.L_x_32:
[----:B------:R-:W-:Y:S05]  /*1c20*/  WARPSYNC.ALL ;  /* 0x0000000000007948 */ /* 0x000fea0003800000 */
[----:B------:R-:W-:Y:S01]  /*1c30*/  NOP ;  /* 0x0000000000007918 */ /* 0x000fe20000000000 */
.L_x_30:
[----:B------:R-:W2:Y:S08]  /*1c40*/  S2UR UR23, SR_CgaCtaId ;  /* 0x00000000001779c3 */ /* 0x000eb00000008800 */
[----:B------:R-:W-:Y:S01]  /*1c50*/  BAR.SYNC.DEFER_BLOCKING 0x2, 0xa0 ;  /* 0x0082800000007b1d */ /* 0x000fe20000010000 */
[C---:B-1----:R-:W-:Y:S02]  /*1c60*/  IMAD.SHL.U32 R2, R0.reuse, 0x80, RZ ;  /* 0x0000008000027824 */ /* 0x042fe400078e00ff */
[----:B------:R-:W-:-:S03]  /*1c70*/  IMAD.SHL.U32 R3, R0, 0x40, RZ ;  /* 0x0000004000037824 */ /* 0x000fc600078e00ff */
[----:B------:R-:W-:Y:S02]  /*1c80*/  UMOV UR4, 0x400 ;  /* 0x0000040000047882 */ /* 0x000fe40000000000 */
[----:B------:R-:W1:Y:S01]  /*1c90*/  S2UR UR30, SR_CTAID.Z ;  /* 0x00000000001e79c3 */ /* 0x000e620000002700 */
[----:B------:R-:W-:-:S04]  /*1ca0*/  LOP3.LUT R2, R2, 0x780, RZ, 0xc0, !PT ;  /* 0x0000078002027812 */ /* 0x000fc800078ec0ff */
[----:B------:R-:W-:-:S04]  /*1cb0*/  LOP3.LUT R3, R2, 0x3800, R3, 0xf8, !PT ;  /* 0x0000380002037812 */ /* 0x000fc800078ef803 */
[----:B------:R-:W-:Y:S01]  /*1cc0*/  LOP3.LUT R3, R3, 0x10, R0, 0xf8, !PT ;  /* 0x0000001003037812 */ /* 0x000fe200078ef800 */
[----:B--2---:R-:W-:Y:S02]  /*1cd0*/  ULEA UR23, UR23, UR4, 0x18 ;  /* 0x0000000417177291 */ /* 0x004fe4000f8ec0ff */
[----:B-1----:R-:W-:-:S07]  /*1ce0*/  UISETP.GT.U32.AND UP0, UPT, UR30, 0x3ff, UPT ;  /* 0x000003ff1e00788c */ /* 0x002fce000bf04070 */
[----:B------:R-:W1:Y:S02]  /*1cf0*/  LDS R67, [UR23+0x98] ;  /* 0x00009817ff437984 */ /* 0x000e640008000800 */
[----:B------:R-:W-:Y:S05]  /*1d00*/  BRA.U UP0, `(.L_x_35) ;  /* 0x0000001d00dc7547 */ /* 0x000fea000b800000 */
[----:B------:R-:W2:Y:S01]  /*1d10*/  LDCU.64 UR6, c[0x0][0x5c0] ;  /* 0x0000b800ff0677ac */ /* 0x000ea20008000a00 */
[----:B------:R-:W-:Y:S01]  /*1d20*/  VIADD R3, R3, UR23 ;  /* 0x0000001703037c36 */ /* 0x000fe20008000000 */
[----:B------:R-:W3:Y:S01]  /*1d30*/  S2UR UR29, SR_CTAID.Y ;  /* 0x00000000001d79c3 */ /* 0x000ee20000002600 */
[----:B------:R-:W-:Y:S01]  /*1d40*/  IMAD.U32 R4, R0, 0x10000, RZ ;  /* 0x0001000000047824 */ /* 0x000fe200078e00ff */
[----:B------:R-:W4:Y:S01]  /*1d50*/  LDCU UR8, c[0x0][0x5d0] ;  /* 0x0000ba00ff0877ac */ /* 0x000f220008000800 */
[C---:B------:R-:W-:Y:S02]  /*1d60*/  VIADD R5, R3.reuse, 0x8460 ;  /* 0x0000846003057836 */ /* 0x040fe40000000000 */
[C---:B------:R-:W-:Y:S01]  /*1d70*/  VIADD R2, R3.reuse, 0x460 ;  /* 0x0000046003027836 */ /* 0x040fe20000000000 */
[----:B------:R-:W5:Y:S01]  /*1d80*/  LDCU UR10, c[0x0][0x374] ;  /* 0x00006e80ff0a77ac */ /* 0x000f620008000800 */
[C---:B------:R-:W-:Y:S01]  /*1d90*/  VIADD R9, R3.reuse, 0x8440 ;  /* 0x0000844003097836 */ /* 0x040fe20000000000 */
[----:B------:R-:W-:Y:S01]  /*1da0*/  SHF.R.U32.HI R72, RZ, 0x3, R5 ;  /* 0x00000003ff487819 */ /* 0x000fe20000011605 */
[----:B------:R-:W-:Y:S01]  /*1db0*/  VIADD R7, R3, 0x8420 ;  /* 0x0000842003077836 */ /* 0x000fe20000000000 */
[----:B------:R-:W1:Y:S01]  /*1dc0*/  LDCU.64 UR32, c[0x0][0x348] ;  /* 0x00006900ff2077ac */ /* 0x000e620008000a00 */
[----:B------:R-:W-:Y:S01]  /*1dd0*/  SHF.R.U32.HI R65, RZ, 0x3, R2 ;  /* 0x00000003ff417819 */ /* 0x000fe20000011602 */
[----:B------:R-:W-:Y:S01]  /*1de0*/  IMAD.MOV.U32 R60, RZ, RZ, RZ ;  /* 0x000000ffff3c7224 */ /* 0x000fe200078e00ff */
[----:B------:R-:W-:Y:S01]  /*1df0*/  LOP3.LUT R72, R5, 0x70, R72, 0x78, !PT ;  /* 0x0000007005487812 */ /* 0x000fe200078e7848 */
[C---:B------:R-:W-:Y:S01]  /*1e00*/  VIADD R5, R3.reuse, 0x8400 ;  /* 0x0000840003057836 */ /* 0x040fe20000000000 */
[----:B------:R-:W3:Y:S01]  /*1e10*/  LDCU UR22, c[0x0][0x5cc] ;  /* 0x0000b980ff1677ac */ /* 0x000ee20008000800 */
[----:B------:R-:W-:Y:S01]  /*1e20*/  LOP3.LUT R65, R2, 0x70, R65, 0x78, !PT ;  /* 0x0000007002417812 */ /* 0x000fe200078e7841 */
[----:B------:R-:W-:Y:S01]  /*1e30*/  VIADD R2, R3, 0x420 ;  /* 0x0000042003027836 */ /* 0x000fe20000000000 */
[----:B------:R-:W-:Y:S01]  /*1e40*/  LOP3.LUT R4, R4, 0xe00000, RZ, 0xc0, !PT ;  /* 0x00e0000004047812 */ /* 0x000fe200078ec0ff */
[----:B--2---:R-:W-:Y:S01]  /*1e50*/  UIMAD.WIDE.U32 UR4, UR30, UR7, URZ ;  /* 0x000000071e0472a5 */ /* 0x004fe2000f8e00ff */
[----:B------:R-:W-:Y:S01]  /*1e60*/  SHF.R.U32.HI R66, RZ, 0x3, R5 ;  /* 0x00000003ff427819 */ /* 0x000fe20000011605 */
[----:B------:R-:W-:Y:S01]  /*1e70*/  IMAD.MOV.U32 R0, RZ, RZ, 0x1 ;  /* 0x00000001ff007424 */ /* 0x000fe200078e00ff */
[----:B------:R-:W-:Y:S01]  /*1e80*/  SHF.R.U32.HI R63, RZ, 0x3, R2 ;  /* 0x00000003ff3f7819 */ /* 0x000fe20000011602 */
[----:B------:R-:W-:Y:S01]  /*1e90*/  UIADD3 UR4, UPT, UPT, UR30, -UR5, URZ ;  /* 0x800000051e047290 */ /* 0x000fe2000fffe0ff */
[----:B------:R-:W-:Y:S01]  /*1ea0*/  LOP3.LUT R66, R5, 0x70, R66, 0x78, !PT ;  /* 0x0000007005427812 */ /* 0x000fe200078e7842 */
[C---:B------:R-:W-:Y:S01]  /*1eb0*/  VIADD R5, R3.reuse, 0x440 ;  /* 0x0000044003057836 */ /* 0x040fe20000000000 */
[----:B------:R-:W-:Y:S01]  /*1ec0*/  SHF.R.U32.HI R70, RZ, 0x3, R9 ;  /* 0x00000003ff467819 */ /* 0x000fe20000011609 */
[----:B------:R-:W-:Y:S01]  /*1ed0*/  USHF.R.U32.HI UR4, URZ, UR17, UR4 ;  /* 0x00000011ff047299 */ /* 0x000fe20008011604 */
[----:B------:R-:W-:Y:S01]  /*1ee0*/  VIADD R3, R3, 0x400 ;  /* 0x0000040003037836 */ /* 0x000fe20000000000 */
[----:B------:R-:W-:Y:S01]  /*1ef0*/  SHF.R.U32.HI R68, RZ, 0x3, R7 ;  /* 0x00000003ff447819 */ /* 0x000fe20000011607 */
[----:B-1----:R-:W-:Y:S01]  /*1f00*/  UIADD3 UR34, UP1, UPT, UR32, 0x140, URZ ;  /* 0x0000014020227890 */ /* 0x002fe2000ff3e0ff */
[----:B------:R-:W-:Y:S01]  /*1f10*/  SHF.R.U32.HI R64, RZ, 0x3, R5 ;  /* 0x00000003ff407819 */ /* 0x000fe20000011605 */
[----:B------:R-:W-:Y:S01]  /*1f20*/  UIADD3 UR4, UPT, UPT, UR5, UR4, URZ ;  /* 0x0000000405047290 */ /* 0x000fe2000fffe0ff */
[----:B------:R-:W-:Y:S01]  /*1f30*/  SHF.R.U32.HI R62, RZ, 0x3, R3 ;  /* 0x00000003ff3e7819 */ /* 0x000fe20000011603 */
[----:B------:R-:W-:Y:S01]  /*1f40*/  UIADD3 UR32, UP0, UPT, UR32, 0x1c0, URZ ;  /* 0x000001c020207890 */ /* 0x000fe2000ff1e0ff */
[----:B------:R-:W-:Y:S01]  /*1f50*/  LOP3.LUT R63, R2, 0x70, R63, 0x78, !PT ;  /* 0x00000070023f7812 */ /* 0x000fe200078e783f */
[----:B------:R-:W-:Y:S01]  /*1f60*/  USHF.R.U32.HI UR4, URZ, UR16, UR4 ;  /* 0x00000010ff047299 */ /* 0x000fe20008011604 */
[----:B------:R-:W-:Y:S01]  /*1f70*/  LOP3.LUT R70, R9, 0x70, R70, 0x78, !PT ;  /* 0x0000007009467812 */ /* 0x000fe200078e7846 */
[----:B------:R-:W-:Y:S01]  /*1f80*/  IMAD.MOV.U32 R2, RZ, RZ, RZ ;  /* 0x000000ffff027224 */ /* 0x000fe200078e00ff */
[----:B------:R-:W-:Y:S01]  /*1f90*/  LOP3.LUT R68, R7, 0x70, R68, 0x78, !PT ;  /* 0x0000007007447812 */ /* 0x000fe200078e7844 */
[----:B------:R-:W-:Y:S01]  /*1fa0*/  UIADD3 UR4, UPT, UPT, -UR4, URZ, URZ ;  /* 0x000000ff04047290 */ /* 0x000fe2000fffe1ff */
[----:B------:R-:W-:Y:S01]  /*1fb0*/  LOP3.LUT R64, R5, 0x70, R64, 0x78, !PT ;  /* 0x0000007005407812 */ /* 0x000fe200078e7840 */
[----:B------:R-:W-:Y:S01]  /*1fc0*/  IMAD.IADD R61, R67, 0x1, R4 ;  /* 0x00000001433d7824 */ /* 0x000fe200078e0204 */
[----:B------:R-:W-:Y:S01]  /*1fd0*/  LOP3.LUT R62, R3, 0x70, R62, 0x78, !PT ;  /* 0x00000070033e7812 */ /* 0x000fe200078e783e */
[----:B------:R-:W-:-:S02]  /*1fe0*/  UIMAD UR6, UR6, UR4, UR30 ;  /* 0x00000004060672a4 */ /* 0x000fc4000f8e021e */
[----:B------:R-:W-:Y:S02]  /*1ff0*/  UIADD3.X UR35, UPT, UPT, URZ, UR33, URZ, UP1, !UPT ;  /* 0x00000021ff237290 */ /* 0x000fe40008ffe4ff */
[----:B----4-:R-:W-:Y:S01]  /*2000*/  UIMAD.WIDE.U32 UR8, UR6, UR8, URZ ;  /* 0x00000008060872a5 */ /* 0x010fe2000f8e00ff */
[----:B------:R-:W1:Y:S02]  /*2010*/  LDCU UR11, c[0x0][0x5d0] ;  /* 0x0000ba00ff0b77ac */ /* 0x000e640008000800 */
[----:B------:R-:W2:Y:S01]  /*2020*/  LDCU.64 UR4, c[0x0][0x5d8] ;  /* 0x0000bb00ff0477ac */ /* 0x000ea20008000a00 */
[----:B------:R-:W-:Y:S01]  /*2030*/  UIADD3 UR7, UPT, UPT, UR6, -UR9, URZ ;  /* 0x8000000906077290 */ /* 0x000fe2000fffe0ff */
[----:B------:R-:W4:Y:S03]  /*2040*/  LDCU UR26, c[0x0][0x5e4] ;  /* 0x0000bc80ff1a77ac */ /* 0x000f260008000800 */
[----:B------:R-:W-:Y:S01]  /*2050*/  USHF.R.U32.HI UR7, URZ, UR15, UR7 ;  /* 0x0000000fff077299 */ /* 0x000fe20008011607 */
[----:B------:R-:W1:Y:S03]  /*2060*/  LDCU.64 UR24, c[0x0][0x5c0] ;  /* 0x0000b800ff1877ac */ /* 0x000e660008000a00 */
[----:B------:R-:W-:Y:S01]  /*2070*/  UIADD3 UR7, UPT, UPT, UR9, UR7, URZ ;  /* 0x0000000709077290 */ /* 0x000fe2000fffe0ff */
[----:B------:R-:W1:Y:S03]  /*2080*/  LDCU.64 UR18, c[0x0][0x5d8] ;  /* 0x0000bb00ff1277ac */ /* 0x000e660008000a00 */
[----:B------:R-:W-:-:S02]  /*2090*/  USHF.R.U32.HI UR20, URZ, UR14, UR7 ;  /* 0x0000000eff147299 */ /* 0x000fc40008011607 */
[----:B---3--:R-:W-:Y:S02]  /*20a0*/  ULOP3.LUT UR29, UR29, 0x1, URZ, 0xc0, !UPT ;  /* 0x000000011d1d7892 */ /* 0x008fe4000f8ec0ff */
[----:B--2---:R-:W-:Y:S02]  /*20b0*/  UIMAD.WIDE.U32 UR8, UR20, UR5, URZ ;  /* 0x00000005140872a5 */ /* 0x004fe4000f8e00ff */
[----:B------:R-:W-:Y:S01]  /*20c0*/  UIADD3.X UR33, UPT, UPT, URZ, UR33, URZ, UP0, !UPT ;  /* 0x00000021ff217290 */ /* 0x000fe200087fe4ff */
[----:B------:R-:W-:-:S04]  /*20d0*/  UMOV UR27, URZ ;  /* 0x000000ff001b7c82 */ /* 0x000fc80008000000 */
[----:B------:R-:W-:Y:S02]  /*20e0*/  UMOV UR7, UR9 ;  /* 0x0000000900077c82 */ /* 0x000fe40008000000 */
[----:B------:R-:W-:Y:S02]  /*20f0*/  UIADD3 UR5, UPT, UPT, UR20, -UR7, URZ ;  /* 0x8000000714057290 */ /* 0x000fe4000fffe0ff */
[----:B------:R-:W5:Y:S01]  /*2100*/  LDCU UR9, c[0x0][0x370] ;  /* 0x00006e00ff0977ac */ /* 0x000f620008000800 */
[----:B------:R-:W2:Y:S01]  /*2110*/  LDCU UR8, c[0x0][0x378] ;  /* 0x00006f00ff0877ac */ /* 0x000ea20008000800 */
[----:B------:R-:W-:-:S04]  /*2120*/  USHF.R.U32.HI UR5, URZ, UR13, UR5 ;  /* 0x0000000dff057299 */ /* 0x000fc80008011605 */
[----:B------:R-:W-:Y:S01]  /*2130*/  UIADD3 UR5, UPT, UPT, UR7, UR5, URZ ;  /* 0x0000000507057290 */ /* 0x000fe2000fffe0ff */
[----:B------:R-:W3:Y:S03]  /*2140*/  LDCU UR7, c[0x0][0x5cc] ;  /* 0x0000b980ff0777ac */ /* 0x000ee60008000800 */
[----:B------:R-:W-:Y:S02]  /*2150*/  USHF.R.U32.HI UR5, URZ, UR12, UR5 ;  /* 0x0000000cff057299 */ /* 0x000fe40008011605 */
[----:B-----5:R-:W-:Y:S02]  /*2160*/  UIMAD UR9, UR10, UR9, URZ ;  /* 0x000000090a0972a4 */ /* 0x020fe4000f8e02ff */
[----:B------:R-:W-:Y:S02]  /*2170*/  UIADD3 UR5, UPT, UPT, -UR5, URZ, URZ ;  /* 0x000000ff05057290 */ /* 0x000fe4000fffe1ff */
[----:B--2---:R-:W-:-:S02]  /*2180*/  UIMAD UR8, UR9, UR8, URZ ;  /* 0x00000008090872a4 */ /* 0x004fc4000f8e02ff */
[----:B------:R-:W-:Y:S02]  /*2190*/  UIMAD UR5, UR4, UR5, UR20 ;  /* 0x00000005040572a4 */ /* 0x000fe4000f8e0214 */
[----:B------:R-:W-:Y:S02]  /*21a0*/  ULEA.HI UR28, UR8, UR8, URZ, 0x1 ;  /* 0x00000008081c7291 */ /* 0x000fe4000f8f08ff */
[----:B------:R-:W-:Y:S02]  /*21b0*/  UIADD3 UR20, UPT, UPT, -UR20, URZ, URZ ;  /* 0x000000ff14147290 */ /* 0x000fe4000fffe1ff */
[----:B------:R-:W-:Y:S02]  /*21c0*/  UIADD3 UR4, UPT, UPT, UR23, 0x8400, URZ ;  /* 0x0000840017047890 */ /* 0x000fe4000fffe0ff */
[----:B------:R-:W-:Y:S02]  /*21d0*/  USHF.R.S32.HI UR28, URZ, 0x1, UR28 ;  /* 0x00000001ff1c7899 */ /* 0x000fe4000801141c */
[----:B-1-34-:R-:W-:-:S12]  /*21e0*/  UIMAD UR22, UR22, UR20, UR6 ;  /* 0x00000014161672a4 */ /* 0x01afd8000f8e0206 */
.L_x_38:
[----:B------:R-:W-:Y:S01]  /*21f0*/  LEA R3, R2, UR23, 0x3 ;  /* 0x0000001702037c11 */ /* 0x000fe2000f8e18ff */
[----:B-1----:R-:W-:Y:S02]  /*2200*/  IMAD.U32 R6, R60, -0x80000000, RZ ;  /* 0x800000003c067824 */ /* 0x002fe400078e00ff */
[----:B------:R-:W-:Y:S02]  /*2210*/  IMAD R4, R2, 0x100000, R61 ;  /* 0x0010000002047824 */ /* 0x000fe400078e023d */
[----:B------:R-:W1:Y:S03]  /*2220*/  SYNCS.PHASECHK.TRANS64.TRYWAIT P0, [R3+URZ+0x70], R6 ;  /* 0x00007006030075a7 */ /* 0x000e6600080011ff */
[----:B------:R-:W-:Y:S01]  /*2230*/  R2UR UR6, R4 ;  /* 0x00000000040672ca */ /* 0x000fe200000e0000 */
[----:B-1----:R-:W-:-:S14]  /*2240*/  @!P0 BRA `(.L_x_36) ;  /* 0x0000001c00f88947 */ /* 0x002fdc0003800000 */
.L_x_52:
[----:B------:R-:W2:Y:S01]  /*2250*/  LDTM.16dp256bit.x8 R16, tmem[UR6+0x40] ;  /* 0x00004006001079ee */ /* 0x000ea200081a0000 */
[----:B------:R-:W-:Y:S01]  /*2260*/  UIADD3 UR9, UPT, UPT, UR27, UR27, URZ ;  /* 0x0000001b1b097290 */ /* 0x000fe2000fffe0ff */
[----:B------:R-:W-:Y:S02]  /*2270*/  R2UR UR6, R4 ;  /* 0x00000000040672ca */ /* 0x000fe400000e0000 */
[----:B------:R-:W-:Y:S01]  /*2280*/  MOV R87, RZ ;  /* 0x000000ff00577202 */ /* 0x000fe20000000f00 */
[----:B------:R-:W-:Y:S01]  /*2290*/  USHF.R.S32.HI UR8, URZ, 0x1f, UR9 ;  /* 0x0000001fff087899 */ /* 0x000fe20008011409 */
[----:B------:R-:W-:-:S03]  /*22a0*/  ISETP.NE.AND P0, PT, R69, RZ, PT ;  /* 0x000000ff4500720c */ /* 0x000fc60003f05270 */
[----:B------:R-:W-:-:S04]  /*22b0*/  ULEA.HI UR20, UR8, UR9, URZ, 0x2 ;  /* 0x0000000908147291 */ /* 0x000fc8000f8f10ff */
[----:B------:R-:W-:-:S04]  /*22c0*/  ULOP3.LUT UR20, UR20, 0xfffffffc, URZ, 0xc0, !UPT ;  /* 0xfffffffc14147892 */ /* 0x000fc8000f8ec0ff */
[----:B------:R-:W-:Y:S02]  /*22d0*/  UIADD3 UR20, UPT, UPT, UR9, -UR20, URZ ;  /* 0x8000001409147290 */ /* 0x000fe4000fffe0ff */
[----:B------:R-:W-:-:S04]  /*22e0*/  ULOP3.LUT UR9, UR9, 0x1, URZ, 0xfc, !UPT ;  /* 0x0000000109097892 */ /* 0x000fc8000f8efcff */
[----:B------:R-:W-:Y:S01]  /*22f0*/  MOV R85, UR20 ;  /* 0x0000001400557c02 */ /* 0x000fe20008000f00 */
[----:B--2---:R-:W-:Y:S01]  /*2300*/  FMUL R33, R33, UR26 ;  /* 0x0000001a21217c20 */ /* 0x004fe20008400000 */
[----:B------:R-:W-:Y:S01]  /*2310*/  FMUL R35, R35, UR26 ;  /* 0x0000001a23237c20 */ /* 0x000fe20008400000 */
[----:B------:R-:W-:Y:S01]  /*2320*/  FMUL R37, R37, UR26 ;  /* 0x0000001a25257c20 */ /* 0x000fe20008400000 */
[----:B------:R-:W-:Y:S01]  /*2330*/  FMUL R36, R36, UR26 ;  /* 0x0000001a24247c20 */ /* 0x000fe20008400000 */
[----:B------:R-:W-:Y:S01]  /*2340*/  FMUL R34, R34, UR26 ;  /* 0x0000001a22227c20 */ /* 0x000fe20008400000 */
[----:B------:R-:W-:Y:S01]  /*2350*/  FMUL R21, R21, UR26 ;  /* 0x0000001a15157c20 */ /* 0x000fe20008400000 */
[----:B------:R-:W-:Y:S01]  /*2360*/  FMUL R23, R23, UR26 ;  /* 0x0000001a17177c20 */ /* 0x000fe20008400000 */
[----:B------:R-:W-:Y:S01]  /*2370*/  FMUL R22, R22, UR26 ;  /* 0x0000001a16167c20 */ /* 0x000fe20008400000 */
[----:B------:R-:W-:Y:S01]  /*2380*/  FMUL R10, R33, -1.4426950216293334961 ;  /* 0xbfb8aa3b210a7820 */ /* 0x000fe20000400000 */
[----:B------:R-:W-:Y:S01]  /*2390*/  FMUL R32, R32, UR26 ;  /* 0x0000001a20207c20 */ /* 0x000fe20008400000 */
[----:B-1----:R-:W-:Y:S01]  /*23a0*/  FMUL R7, R35, -1.4426950216293334961 ;  /* 0xbfb8aa3b23077820 */ /* 0x002fe20000400000 */
[----:B------:R-:W-:Y:S01]  /*23b0*/  FMUL R25, R25, UR26 ;  /* 0x0000001a19197c20 */ /* 0x000fe20008400000 */
        /* <DEDUP_REMOVED lines=32> */
[----:B------:R-:W1:Y:S01]  /*25c0*/  MUFU.EX2 R10, R10 ;  /* 0x0000000a000a7308 */ /* 0x000e620000000800 */
[----:B------:R-:W-:Y:S01]  /*25d0*/  LEA R86, R85, R63, 0xd ;  /* 0x0000003f55567211 */ /* 0x000fe200078e68ff */
[----:B------:R-:W-:Y:S01]  /*25e0*/  FMUL R39, R39, UR26 ;  /* 0x0000001a27277c20 */ /* 0x000fe20008400000 */
[----:B------:R-:W-:Y:S01]  /*25f0*/  FMUL R40, R40, UR26 ;  /* 0x0000001a28287c20 */ /* 0x000fe20008400000 */
[----:B------:R-:W-:Y:S01]  /*2600*/  FMUL R38, R38, UR26 ;  /* 0x0000001a26267c20 */ /* 0x000fe20008400000 */
[----:B------:R-:W-:Y:S01]  /*2610*/  MOV R86, R86 ;  /* 0x0000005600567202 */ /* 0x000fe20000000f00 */
[----:B------:R-:W-:Y:S01]  /*2620*/  FMUL R41, R41, UR26 ;  /* 0x0000001a29297c20 */ /* 0x000fe20008400000 */
[----:B------:R-:W-:Y:S01]  /*2630*/  FMUL R42, R42, UR26 ;  /* 0x0000001a2a2a7c20 */ /* 0x000fe20008400000 */
[----:B------:R-:W2:Y:S01]  /*2640*/  MUFU.EX2 R7, R7 ;  /* 0x0000000700077308 */ /* 0x000ea20000000800 */
[----:B------:R-:W-:Y:S01]  /*2650*/  FMUL R46, R46, UR26 ;  /* 0x0000001a2e2e7c20 */ /* 0x000fe20008400000 */
[----:B------:R-:W-:-:S04]  /*2660*/  ULEA.HI UR8, UR8, UR9, URZ, 0x2 ;  /* 0x0000000908087291 */ /* 0x000fc8000f8f10ff */
[----:B------:R-:W-:Y:S02]  /*2670*/  ULOP3.LUT UR8, UR8, 0xfffffffc, URZ, 0xc0, !UPT ;  /* 0xfffffffc08087892 */ /* 0x000fe4000f8ec0ff */
[----:B------:R-:W3:Y:S01]  /*2680*/  MUFU.EX2 R8, R8 ;  /* 0x0000000800087308 */ /* 0x000ee20000000800 */
[----:B-1----:R-:W-:Y:S01]  /*2690*/  FADD R94, R10, 1 ;  /* 0x3f8000000a5e7421 */ /* 0x002fe20000000000 */
[----:B------:R-:W-:-:S06]  /*26a0*/  UIADD3 UR8, UPT, UPT, UR9, -UR8, URZ ;  /* 0x8000000809087290 */ /* 0x000fcc000fffe0ff */
[----:B------:R-:W1:Y:S01]  /*26b0*/  MUFU.EX2 R51, R51 ;  /* 0x0000003300337308 */ /* 0x000e620000000800 */
[----:B--2---:R-:W-:-:S07]  /*26c0*/  FADD R10, R7, 1 ;  /* 0x3f800000070a7421 */ /* 0x004fce0000000000 */
[----:B------:R-:W2:Y:S01]  /*26d0*/  MUFU.EX2 R11, R11 ;  /* 0x0000000b000b7308 */ /* 0x000ea20000000800 */
[----:B---3--:R-:W-:-:S07]  /*26e0*/  FADD R8, R8, 1 ;  /* 0x3f80000008087421 */ /* 0x008fce0000000000 */
[----:B------:R-:W3:Y:S01]  /*26f0*/  MUFU.EX2 R6, R6 ;  /* 0x0000000600067308 */ /* 0x000ee20000000800 */
[----:B-1----:R-:W-:Y:S01]  /*2700*/  FADD R7, R51, 1 ;  /* 0x3f80000033077421 */ /* 0x002fe20000000000 */
[----:B------:R-:W-:-:S06]  /*2710*/  F2FP.BF16.F32.PACK_AB R51, R23, R22 ;  /* 0x000000161733723e */ /* 0x000fcc00000010ff */
[----:B------:R-:W1:Y:S01]  /*2720*/  MUFU.EX2 R9, R9 ;  /* 0x0000000900097308 */ /* 0x000e620000000800 */
[----:B--2---:R-:W-:-:S07]  /*2730*/  FADD R11, R11, 1 ;  /* 0x3f8000000b0b7421 */ /* 0x004fce0000000000 */
[----:B------:R-:W2:Y:S01]  /*2740*/  MUFU.EX2 R5, R5 ;  /* 0x0000000500057308 */ /* 0x000ea20000000800 */
[----:B---3--:R-:W-:-:S07]  /*2750*/  FADD R6, R6, 1 ;  /* 0x3f80000006067421 */ /* 0x008fce0000000000 */
[----:B------:R-:W3:Y:S01]  /*2760*/  MUFU.EX2 R52, R52 ;  /* 0x0000003400347308 */ /* 0x000ee20000000800 */
[----:B-1----:R-:W-:-:S07]  /*2770*/  FADD R4, R9, 1 ;  /* 0x3f80000009047421 */ /* 0x002fce0000000000 */
        /* <DEDUP_REMOVED lines=26> */
[----:B------:R-:W2:Y:S01]  /*2920*/  MUFU.RCP R7, R7 ;  /* 0x0000000700077308 */ /* 0x000ea20000001000 */
[----:B---3--:R-:W-:-:S07]  /*2930*/  FADD R57, R57, 1 ;  /* 0x3f80000039397421 */ /* 0x008fce0000000000 */
[----:B------:R-:W3:Y:S01]  /*2940*/  MUFU.RCP R8, R8 ;  /* 0x0000000800087308 */ /* 0x000ee20000001000 */
[----:B-1----:R-:W-:-:S07]  /*2950*/  FADD R50, R50, 1 ;  /* 0x3f80000032327421 */ /* 0x002fce0000000000 */
[----:B------:R-:W1:Y:S01]  /*2960*/  MUFU.RCP R89, R52 ;  /* 0x0000003400597308 */ /* 0x000e620000001000 */
[----:B--2---:R-:W-:-:S07]  /*2970*/  FMUL R88, R36, R7 ;  /* 0x0000000724587220 */ /* 0x004fce0000400000 */
[----:B------:R-:W2:Y:S01]  /*2980*/  MUFU.RCP R94, R94 ;  /* 0x0000005e005e7308 */ /* 0x000ea20000001000 */
[----:B---3--:R-:W-:-:S07]  /*2990*/  FMUL R95, R37, R8 ;  /* 0x00000008255f7220 */ /* 0x008fce0000400000 */
[----:B------:R-:W3:Y:S01]  /*29a0*/  MUFU.RCP R11, R11 ;  /* 0x0000000b000b7308 */ /* 0x000ee20000001000 */
[----:B-1----:R-:W-:Y:S01]  /*29b0*/  FMUL R89, R32, R89 ;  /* 0x0000005920597220 */ /* 0x002fe20000400000 */
[----:B------:R-:W-:-:S06]  /*29c0*/  F2FP.BF16.F32.PACK_AB R52, R25, R24 ;  /* 0x000000181934723e */ /* 0x000fcc00000010ff */
[----:B------:R-:W1:Y:S01]  /*29d0*/  MUFU.RCP R10, R10 ;  /* 0x0000000a000a7308 */ /* 0x000e620000001000 */
[----:B--2---:R-:W-:-:S07]  /*29e0*/  FMUL R94, R33, R94 ;  /* 0x0000005e215e7220 */ /* 0x004fce0000400000 */
[----:B------:R2:W4:Y:S01]  /*29f0*/  MUFU.RCP R83, R56 ;  /* 0x0000003800537308 */ /* 0x0005220000001000 */
[----:B---3--:R-:W-:-:S07]  /*2a00*/  FMUL R92, R34, R11 ;  /* 0x0000000b225c7220 */ /* 0x008fce0000400000 */
[----:B------:R-:W3:Y:S01]  /*2a10*/  MUFU.RCP R84, R15 ;  /* 0x0000000f00547308 */ /* 0x000ee20000001000 */
[----:B-1----:R-:W-:-:S07]  /*2a20*/  FMUL R91, R35, R10 ;  /* 0x0000000a235b7220 */ /* 0x002fce0000400000 */
[----:B------:R-:W1:Y:S01]  /*2a30*/  MUFU.RCP R81, R55 ;  /* 0x0000003700517308 */ /* 0x000e620000001000 */
[----:B--2---:R-:W-:Y:S01]  /*2a40*/  F2FP.BF16.F32.PACK_AB R56, R33, R32 ;  /* 0x000000202138723e */ /* 0x004fe200000010ff */
[----:B----4-:R-:W-:-:S06]  /*2a50*/  FMUL R83, R24, R83 ;  /* 0x0000005318537220 */ /* 0x010fcc0000400000 */
[----:B------:R-:W2:Y:S01]  /*2a60*/  MUFU.RCP R82, R14 ;  /* 0x0000000e00527308 */ /* 0x000ea20000001000 */
[----:B---3--:R-:W-:-:S07]  /*2a70*/  FMUL R84, R25, R84 ;  /* 0x0000005419547220 */ /* 0x008fce0000400000 */
[----:B------:R-:W3:Y:S01]  /*2a80*/  MUFU.RCP R79, R54 ;  /* 0x00000036004f7308 */ /* 0x000ee20000001000 */
[----:B-1----:R-:W-:Y:S01]  /*2a90*/  FMUL R81, R26, R81 ;  /* 0x000000511a517220 */ /* 0x002fe20000400000 */
[----:B------:R-:W-:-:S06]  /*2aa0*/  F2FP.BF16.F32.PACK_AB R55, R31, R30 ;  /* 0x0000001e1f37723e */ /* 0x000fcc00000010ff */
[----:B------:R1:W4:Y:S01]  /*2ab0*/  MUFU.RCP R80, R13 ;  /* 0x0000000d00507308 */ /* 0x0003220000001000 */
[----:B--2---:R-:W-:-:S07]  /*2ac0*/  FMUL R82, R27, R82 ;  /* 0x000000521b527220 */ /* 0x004fce0000400000 */
[----:B------:R2:W5:Y:S01]  /*2ad0*/  MUFU.RCP R77, R53 ;  /* 0x00000035004d7308 */ /* 0x0005620000001000 */
[----:B---3--:R-:W-:Y:S01]  /*2ae0*/  FMUL R79, R28, R79 ;  /* 0x0000004f1c4f7220 */ /* 0x008fe20000400000 */
[----:B------:R-:W-:-:S06]  /*2af0*/  F2FP.BF16.F32.PACK_AB R54, R29, R28 ;  /* 0x0000001c1d36723e */ /* 0x000fcc00000010ff */
[----:B------:R3:W3:Y:S01]  /*2b00*/  MUFU.RCP R78, R12 ;  /* 0x0000000c004e7308 */ /* 0x0006e20000001000 */
[----:B-1----:R-:W-:Y:S02]  /*2b10*/  HFMA2 R13, -RZ, RZ, 0, 0 ;  /* 0x00000000ff0d7431 */ /* 0x002fe400000001ff */
[----:B----4-:R-:W-:-:S05]  /*2b20*/  FMUL R80, R29, R80 ;  /* 0x000000501d507220 */ /* 0x010fca0000400000 */
[----:B------:R1:W4:Y:S01]  /*2b30*/  MUFU.RCP R75, R58 ;  /* 0x0000003a004b7308 */ /* 0x0003220000001000 */
[----:B--2---:R-:W-:Y:S01]  /*2b40*/  F2FP.BF16.F32.PACK_AB R53, R27, R26 ;  /* 0x0000001a1b35723e */ /* 0x004fe200000010ff */
[----:B-----5:R-:W-:-:S06]  /*2b50*/  FMUL R77, R30, R77 ;  /* 0x0000004d1e4d7220 */ /* 0x020fcc0000400000 */
[----:B------:R-:W2:Y:S01]  /*2b60*/  MUFU.RCP R76, R49 ;  /* 0x00000031004c7308 */ /* 0x000ea20000001000 */
[----:B---3--:R-:W-:Y:S01]  /*2b70*/  LEA R12, R85, R62, 0xd ;  /* 0x0000003e550c7211 */ /* 0x008fe200078e68ff */
[----:B------:R-:W-:-:S03]  /*2b80*/  FMUL R78, R31, R78 ;  /* 0x0000004e1f4e7220 */ /* 0x000fc60000400000 */
[----:B------:R-:W-:-:S03]  /*2b90*/  MOV R93, R12 ;  /* 0x0000000c005d7202 */ /* 0x000fc60000000f00 */
[----:B------:R3:W5:Y:S01]  /*2ba0*/  MUFU.RCP R73, R57 ;  /* 0x0000003900497308 */ /* 0x0007620000001000 */
[----:B-1----:R-:W-:Y:S01]  /*2bb0*/  F2FP.BF16.F32.PACK_AB R58, R37, R36 ;  /* 0x00000024253a723e */ /* 0x002fe200000010ff */
[----:B----4-:R-:W-:-:S06]  /*2bc0*/  FMUL R75, R16, R75 ;  /* 0x0000004b104b7220 */ /* 0x010fcc0000400000 */
[----:B------:R1:W4:Y:S01]  /*2bd0*/  MUFU.RCP R74, R48 ;  /* 0x00000030004a7308 */ /* 0x0003220000001000 */
[----:B--2---:R-:W-:Y:S01]  /*2be0*/  FMUL R76, R17, R76 ;  /* 0x0000004c114c7220 */ /* 0x004fe20000400000 */
[----:B------:R-:W-:-:S06]  /*2bf0*/  F2FP.BF16.F32.PACK_AB R49, R19, R18 ;  /* 0x000000121331723e */ /* 0x000fcc00000010ff */
[----:B------:R-:W2:Y:S01]  /*2c00*/  MUFU.RCP R59, R50 ;  /* 0x00000032003b7308 */ /* 0x000ea20000001000 */
[----:B---3--:R-:W-:Y:S01]  /*2c10*/  F2FP.BF16.F32.PACK_AB R57, R35, R34 ;  /* 0x000000222339723e */ /* 0x008fe200000010ff */
[----:B-----5:R-:W-:-:S06]  /*2c20*/  FMUL R73, R18, R73 ;  /* 0x0000004912497220 */ /* 0x020fcc0000400000 */
[----:B------:R-:W3:Y:S01]  /*2c30*/  MUFU.RCP R6, R6 ;  /* 0x0000000600067308 */ /* 0x000ee20000001000 */
[----:B-1----:R-:W-:Y:S01]  /*2c40*/  F2FP.BF16.F32.PACK_AB R48, R17, R16 ;  /* 0x000000101130723e */ /* 0x002fe200000010ff */
[----:B----4-:R-:W-:-:S06]  /*2c50*/  FMUL R74, R19, R74 ;  /* 0x0000004a134a7220 */ /* 0x010fcc0000400000 */
[----:B------:R-:W1:Y:S01]  /*2c60*/  MUFU.RCP R4, R4 ;  /* 0x0000000400047308 */ /* 0x000e620000001000 */
[----:B--2---:R-:W-:Y:S01]  /*2c70*/  FMUL R59, R20, R59 ;  /* 0x0000003b143b7220 */ /* 0x004fe20000400000 */
[----:B------:R-:W-:-:S06]  /*2c80*/  F2FP.BF16.F32.PACK_AB R50, R21, R20 ;  /* 0x000000141532723e */ /* 0x000fcc00000010ff */
[----:B------:R-:W2:Y:S01]  /*2c90*/  MUFU.RCP R5, R5 ;  /* 0x0000000500057308 */ /* 0x000ea20000001000 */
[----:B---3--:R-:W-:Y:S01]  /*2ca0*/  FMUL R71, R21, R6 ;  /* 0x0000000615477220 */ /* 0x008fe20000400000 */
[----:B-1----:R-:W-:Y:S01]  /*2cb0*/  FMUL R37, R23, R4 ;  /* 0x0000000417257220 */ /* 0x002fe20000400000 */
[----:B--2---:R-:W-:Y:S02]  /*2cc0*/  FMUL R36, R22, R5 ;  /* 0x0000000516247220 */ /* 0x004fe40000400000 */
[----:B------:R-:W1:Y:S02]  /*2cd0*/  LDTM.16dp256bit.x8 R4, tmem[UR6] ;  /* 0x00000006000479ee */ /* 0x000e6400081a0000 */
[----:B-1----:R-:W-:Y:S01]  /*2ce0*/  FMUL R87, R21, UR26 ;  /* 0x0000001a15577c20 */ /* 0x002fe20008400000 */
[----:B------:R-:W-:Y:S01]  /*2cf0*/  FMUL R90, R20, UR26 ;  /* 0x0000001a145a7c20 */ /* 0x000fe20008400000 */
[----:B------:R-:W-:Y:S01]  /*2d00*/  FMUL R96, R25, UR26 ;  /* 0x0000001a19607c20 */ /* 0x000fe20008400000 */
[----:B------:R-:W-:Y:S01]  /*2d10*/  FMUL R25, R7, UR26 ;  /* 0x0000001a07197c20 */ /* 0x000fe20008400000 */
[----:B------:R-:W-:Y:S01]  /*2d20*/  FMUL R21, R87, R94 ;  /* 0x0000005e57157220 */ /* 0x000fe20000400000 */
[----:B------:R-:W-:Y:S01]  /*2d30*/  FMUL R20, R90, R89 ;  /* 0x000000595a147220 */ /* 0x000fe20000400000 */
[----:B------:R-:W-:Y:S01]  /*2d40*/  FMUL R89, R22, UR26 ;  /* 0x0000001a16597c20 */ /* 0x000fe20008400000 */
[----:B------:R-:W-:Y:S01]  /*2d50*/  FMUL R94, R23, UR26 ;  /* 0x0000001a175e7c20 */ /* 0x000fe20008400000 */
[----:B------:R-:W-:Y:S01]  /*2d60*/  FMUL R95, R96, R95 ;  /* 0x0000005f605f7220 */ /* 0x000fe20000400000 */
[----:B------:R-:W-:Y:S01]  /*2d70*/  FMUL R23, R5, UR26 ;  /* 0x0000001a05177c20 */ /* 0x000fe20008400000 */
[----:B------:R-:W-:Y:S01]  /*2d80*/  F2FP.BF16.F32.PACK_AB R20, R21, R20 ;  /* 0x000000141514723e */ /* 0x000fe200000010ff */
[----:B------:R-:W-:Y:S01]  /*2d90*/  FMUL R21, R89, R92 ;  /* 0x0000005c59157220 */ /* 0x000fe20000400000 */
[----:B------:R-:W-:Y:S01]  /*2da0*/  FMUL R22, R94, R91 ;  /* 0x0000005b5e167220 */ /* 0x000fe20000400000 */
[----:B------:R-:W-:Y:S01]  /*2db0*/  FMUL R91, R24, UR26 ;  /* 0x0000001a185b7c20 */ /* 0x000fe20008400000 */
[----:B------:R-:W-:Y:S01]  /*2dc0*/  FMUL R24, R4, UR26 ;  /* 0x0000001a04187c20 */ /* 0x000fe20008400000 */
[----:B------:R-:W-:Y:S01]  /*2dd0*/  FMUL R92, R9, UR26 ;  /* 0x0000001a095c7c20 */ /* 0x000fe20008400000 */
[----:B------:R-:W-:Y:S01]  /*2de0*/  FMUL R98, R11, UR26 ;  /* 0x0000001a0b627c20 */ /* 0x000fe20008400000 */
[----:B------:R-:W-:Y:S01]  /*2df0*/  F2FP.BF16.F32.PACK_AB R21, R22, R21 ;  /* 0x000000151615723e */ /* 0x000fe200000010ff */
[----:B------:R-:W-:Y:S01]  /*2e00*/  FMUL R22, R91, R88 ;  /* 0x000000585b167220 */ /* 0x000fe20000400000 */
[----:B------:R-:W-:Y:S01]  /*2e10*/  FMUL R88, R6, UR26 ;  /* 0x0000001a06587c20 */ /* 0x000fe20008400000 */
[----:B------:R-:W-:Y:S01]  /*2e20*/  FMUL R97, R10, UR26 ;  /* 0x0000001a0a617c20 */ /* 0x000fe20008400000 */
[----:B------:R-:W-:Y:S01]  /*2e30*/  F2FP.BF16.F32.PACK_AB R4, R23, R24 ;  /* 0x000000181704723e */ /* 0x000fe200000010ff */
        /* <DEDUP_REMOVED lines=9> */
[----:B------:R-:W-:Y:S01]  /*2ed0*/  FMUL R17, R17, UR26 ;  /* 0x0000001a11117c20 */ /* 0x000fe20008400000 */
[----:B------:R-:W-:Y:S01]  /*2ee0*/  FMUL R16, R16, UR26 ;  /* 0x0000001a10107c20 */ /* 0x000fe20008400000 */
[----:B------:R-:W-:Y:S01]  /*2ef0*/  FMUL R19, R19, UR26 ;  /* 0x0000001a13137c20 */ /* 0x000fe20008400000 */
[----:B------:R1:W-:Y:S01]  /*2f00*/  STSM.16.M88.4 [R93], R4 ;  /* 0x000000045d007844 */ /* 0x0003e20000000200 */
[----:B------:R-:W-:Y:S01]  /*2f10*/  FMUL R18, R18, UR26 ;  /* 0x0000001a12127c20 */ /* 0x000fe20008400000 */
        /* <DEDUP_REMOVED lines=15> */
[----:B------:R-:W-:Y:S01]  /*3010*/  FMUL R12, R12, R83 ;  /* 0x000000530c0c7220 */ /* 0x000fe20000400000 */
[----:B------:R-:W-:Y:S01]  /*3020*/  FMUL R13, R13, R84 ;  /* 0x000000540d0d7220 */ /* 0x000fe20000400000 */
[----:B------:R-:W-:Y:S01]  /*3030*/  FMUL R84, R46, -1.4426950216293334961 ;  /* 0xbfb8aa3b2e547820 */ /* 0x000fe20000400000 */
[----:B------:R-:W-:Y:S01]  /*3040*/  FMUL R82, R15, R82 ;  /* 0x000000520f527220 */ /* 0x000fe20000400000 */
[----:B------:R-:W-:Y:S01]  /*3050*/  FMUL R15, R18, R77 ;  /* 0x0000004d120f7220 */ /* 0x000fe20000400000 */
[----:B------:R-:W-:Y:S01]  /*3060*/  FMUL R81, R14, R81 ;  /* 0x000000510e517220 */ /* 0x000fe20000400000 */
[----:B------:R-:W-:Y:S01]  /*3070*/  FMUL R14, R16, R79 ;  /* 0x0000004f100e7220 */ /* 0x000fe20000400000 */
[----:B------:R-:W-:Y:S01]  /*3080*/  FMUL R17, R17, R80 ;  /* 0x0000005011117220 */ /* 0x000fe20000400000 */
[----:B------:R-:W-:Y:S01]  /*3090*/  MUFU.EX2 R84, R84 ;  /* 0x0000005400547308 */ /* 0x000fe20000000800 */
[----:B------:R-:W-:Y:S01]  /*30a0*/  FMUL R78, R19, R78 ;  /* 0x0000004e134e7220 */ /* 0x000fe20000400000 */
[----:B------:R-:W-:Y:S01]  /*30b0*/  FMUL R75, R24, R75 ;  /* 0x0000004b184b7220 */ /* 0x000fe20000400000 */
[----:B------:R-:W-:Y:S01]  /*30c0*/  FMUL R76, R23, R76 ;  /* 0x0000004c174c7220 */ /* 0x000fe20000400000 */
[----:B------:R-:W-:Y:S01]  /*30d0*/  MOV R23, UR8 ;  /* 0x0000000800177c02 */ /* 0x000fe20008000f00 */
[----:B------:R-:W-:Y:S01]  /*30e0*/  FMUL R73, R88, R73 ;  /* 0x0000004958497220 */ /* 0x000fe20000400000 */
[----:B-1----:R-:W-:Y:S01]  /*30f0*/  F2FP.BF16.F32.PACK_AB R6, R96, R91 ;  /* 0x0000005b6006723e */ /* 0x002fe200000010ff */
[----:B------:R-:W-:Y:S01]  /*3100*/  HFMA2 R91, -RZ, RZ, 0, 0 ;  /* 0x00000000ff5b7431 */ /* 0x000fe200000001ff */
[----:B------:R-:W-:Y:S01]  /*3110*/  F2FP.BF16.F32.PACK_AB R4, R87, R90 ;  /* 0x0000005a5704723e */ /* 0x000fe200000010ff */
[----:B------:R-:W-:Y:S01]  /*3120*/  FMUL R74, R25, R74 ;  /* 0x0000004a194a7220 */ /* 0x000fe20000400000 */
[----:B------:R-:W-:Y:S01]  /*3130*/  LEA R90, R85, R64, 0xd ;  /* 0x00000040555a7211 */ /* 0x000fe200078e68ff */
[----:B------:R-:W-:Y:S01]  /*3140*/  FMUL R97, R97, R36 ;  /* 0x0000002461617220 */ /* 0x000fe20000400000 */
[----:B------:R-:W-:Y:S01]  /*3150*/  F2FP.BF16.F32.PACK_AB R5, R94, R89 ;  /* 0x000000595e05723e */ /* 0x000fe200000010ff */
[----:B------:R-:W-:Y:S01]  /*3160*/  HFMA2 R89, -RZ, RZ, 0, 0 ;  /* 0x00000000ff597431 */ /* 0x000fe200000001ff */
[----:B------:R-:W-:Y:S01]  /*3170*/  F2FP.BF16.F32.PACK_AB R7, R27, R26 ;  /* 0x0000001a1b07723e */ /* 0x000fe200000010ff */
[----:B------:R-:W-:Y:S01]  /*3180*/  FMUL R98, R98, R37 ;  /* 0x0000002562627220 */ /* 0x000fe20000400000 */
[----:B------:R-:W-:Y:S01]  /*3190*/  MOV R88, R72 ;  /* 0x0000004800587202 */ /* 0x000fe20000000f00 */
[----:B------:R-:W-:Y:S01]  /*31a0*/  FMUL R71, R92, R71 ;  /* 0x000000475c477220 */ /* 0x000fe20000400000 */
[----:B------:R-:W-:-:S02]  /*31b0*/  MOV R87, R90 ;  /* 0x0000005a00577202 */ /* 0x000fc40000000f00 */
[----:B------:R-:W-:Y:S01]  /*31c0*/  LEA R36, R23, R63, 0xd ;  /* 0x0000003f17247211 */ /* 0x000fe200078e68ff */
[----:B--2---:R-:W-:Y:S01]  /*31d0*/  FMUL R10, R41, -1.4426950216293334961 ;  /* 0xbfb8aa3b290a7820 */ /* 0x004fe20000400000 */
[----:B------:R-:W-:Y:S01]  /*31e0*/  LEA R8, R85, R65, 0xd ;  /* 0x0000004155087211 */ /* 0x000fe200078e68ff */
[----:B------:R1:W-:Y:S01]  /*31f0*/  STSM.16.M88.4 [R87], R4 ;  /* 0x0000000457007844 */ /* 0x0003e20000000200 */
[----:B------:R-:W-:Y:S01]  /*3200*/  MOV R9, RZ ;  /* 0x000000ff00097202 */ /* 0x000fe20000000f00 */
[----:B------:R-:W-:Y:S01]  /*3210*/  FMUL R86, R42, -1.4426950216293334961 ;  /* 0xbfb8aa3b2a567820 */ /* 0x000fe20000400000 */
[----:B------:R-:W-:Y:S01]  /*3220*/  MOV R25, R88 ;  /* 0x0000005800197202 */ /* 0x000fe20000000f00 */
[----:B------:R-:W-:Y:S01]  /*3230*/  MUFU.EX2 R10, R10 ;  /* 0x0000000a000a7308 */ /* 0x000fe20000000800 */
[----:B------:R-:W-:Y:S01]  /*3240*/  MOV R11, R8 ;  /* 0x00000008000b7202 */ /* 0x000fe20000000f00 */
[----:B------:R-:W-:Y:S01]  /*3250*/  FMUL R8, R39, -1.4426950216293334961 ;  /* 0xbfb8aa3b27087820 */ /* 0x000fe20000400000 */
[----:B------:R-:W-:Y:S01]  /*3260*/  FMUL R9, R38, -1.4426950216293334961 ;  /* 0xbfb8aa3b26097820 */ /* 0x000fe20000400000 */
[----:B------:R-:W-:-:S02]  /*3270*/  LEA R88, R23, R65, 0xd ;  /* 0x0000004117587211 */ /* 0x000fc400078e68ff */
[----:B------:R-:W-:Y:S02]  /*3280*/  MOV R37, RZ ;  /* 0x000000ff00257202 */ /* 0x000fe40000000f00 */
[----:B------:R-:W2:Y:S01]  /*3290*/  MUFU.EX2 R8, R8 ;  /* 0x0000000800087308 */ /* 0x000ea20000000800 */
[----:B------:R-:W-:Y:S02]  /*32a0*/  F2FP.BF16.F32.PACK_AB R12, R13, R12 ;  /* 0x0000000c0d0c723e */ /* 0x000fe400000010ff */
[----:B------:R-:W-:Y:S02]  /*32b0*/  MOV R37, R36 ;  /* 0x0000002400257202 */ /* 0x000fe40000000f00 */
[----:B------:R-:W-:Y:S02]  /*32c0*/  MOV R36, R88 ;  /* 0x0000005800247202 */ /* 0x000fe40000000f00 */
[----:B------:R-:W-:Y:S01]  /*32d0*/  F2FP.BF16.F32.PACK_AB R13, R82, R81 ;  /* 0x00000051520d723e */ /* 0x000fe200000010ff */
[----:B------:R-:W3:Y:S01]  /*32e0*/  MUFU.EX2 R9, R9 ;  /* 0x0000000900097308 */ /* 0x000ee20000000800 */
[----:B------:R-:W-:-:S02]  /*32f0*/  F2FP.BF16.F32.PACK_AB R14, R17, R14 ;  /* 0x0000000e110e723e */ /* 0x000fc400000010ff */
[----:B------:R-:W-:Y:S01]  /*3300*/  F2FP.BF16.F32.PACK_AB R15, R78, R15 ;  /* 0x0000000f4e0f723e */ /* 0x000fe200000010ff */
[----:B--2---:R-:W-:Y:S01]  /*3310*/  FADD R8, R8, 1 ;  /* 0x3f80000008087421 */ /* 0x004fe20000000000 */
[----:B-1----:R-:W-:Y:S01]  /*3320*/  F2FP.BF16.F32.PACK_AB R4, R29, R28 ;  /* 0x0000001c1d04723e */ /* 0x002fe200000010ff */
[----:B------:R-:W-:Y:S01]  /*3330*/  HFMA2 R87, -RZ, RZ, 0, 0 ;  /* 0x00000000ff577431 */ /* 0x000fe200000001ff */
[----:B------:R-:W-:Y:S02]  /*3340*/  F2FP.BF16.F32.PACK_AB R5, R31, R30 ;  /* 0x0000001e1f05723e */ /* 0x000fe400000010ff */
[----:B------:R-:W-:Y:S01]  /*3350*/  F2FP.BF16.F32.PACK_AB R6, R33, R32 ;  /* 0x000000202106723e */ /* 0x000fe200000010ff */
[----:B------:R-:W1:Y:S01]  /*3360*/  MUFU.RCP R8, R8 ;  /* 0x0000000800087308 */ /* 0x000e620000001000 */
[----:B------:R-:W-:Y:S01]  /*3370*/  F2FP.BF16.F32.PACK_AB R7, R35, R34 ;  /* 0x000000222307723e */ /* 0x000fe200000010ff */
[----:B---3--:R-:W-:-:S04]  /*3380*/  FADD R9, R9, 1 ;  /* 0x3f80000009097421 */ /* 0x008fc80000000000 */
[----:B------:R2:W-:Y:S02]  /*3390*/  STSM.16.M88.4 [R11], R4 ;  /* 0x000000040b007844 */ /* 0x0005e40000000200 */
[----:B------:R-:W3:Y:S01]  /*33a0*/  MUFU.RCP R9, R9 ;  /* 0x0000000900097308 */ /* 0x000ee20000001000 */
[----:B-1----:R-:W-:Y:S01]  /*33b0*/  FMUL R8, R39, R8 ;  /* 0x0000000827087220 */ /* 0x002fe20000400000 */
[----:B---3--:R-:W-:-:S04]  /*33c0*/  FMUL R9, R38, R9 ;  /* 0x0000000926097220 */ /* 0x008fc80000400000 */
[----:B------:R-:W-:Y:S01]  /*33d0*/  FMUL R26, R26, R9 ;  /* 0x000000091a1a7220 */ /* 0x000fe20000400000 */
[----:B--2---:R-:W-:Y:S01]  /*33e0*/  FMUL R4, R40, -1.4426950216293334961 ;  /* 0xbfb8aa3b28047820 */ /* 0x004fe20000400000 */
[----:B------:R-:W-:Y:S01]  /*33f0*/  FMUL R6, R45, UR26 ;  /* 0x0000001a2d067c20 */ /* 0x000fe20008400000 */
[----:B------:R-:W-:Y:S01]  /*3400*/  FMUL R5, R43, UR26 ;  /* 0x0000001a2b057c20 */ /* 0x000fe20008400000 */
[----:B------:R-:W-:Y:S01]  /*3410*/  FMUL R11, R44, UR26 ;  /* 0x0000001a2c0b7c20 */ /* 0x000fe20008400000 */
[----:B------:R-:W-:Y:S01]  /*3420*/  FMUL R7, R47, UR26 ;  /* 0x0000001a2f077c20 */ /* 0x000fe20008400000 */
[----:B------:R-:W-:Y:S01]  /*3430*/  FMUL R44, R6, -1.4426950216293334961 ;  /* 0xbfb8aa3b062c7820 */ /* 0x000fe20000400000 */
[----:B------:R-:W-:Y:S01]  /*3440*/  MUFU.EX2 R4, R4 ;  /* 0x0000000400047308 */ /* 0x000fe20000000800 */
[----:B------:R-:W-:Y:S01]  /*3450*/  FMUL R43, R5, -1.4426950216293334961 ;  /* 0xbfb8aa3b052b7820 */ /* 0x000fe20000400000 */
[----:B------:R-:W-:Y:S01]  /*3460*/  FMUL R85, R11, -1.4426950216293334961 ;  /* 0xbfb8aa3b0b557820 */ /* 0x000fe20000400000 */
[----:B------:R-:W-:-:S05]  /*3470*/  FMUL R83, R7, -1.4426950216293334961 ;  /* 0xbfb8aa3b07537820 */ /* 0x000fca0000400000 */
[----:B------:R-:W1:Y:S08]  /*3480*/  MUFU.EX2 R45, R86 ;  /* 0x00000056002d7308 */ /* 0x000e700000000800 */
[----:B------:R2:W3:Y:S08]  /*3490*/  MUFU.EX2 R47, R85 ;  /* 0x00000055002f7308 */ /* 0x0004f00000000800 */
[----:B------:R-:W4:Y:S01]  /*34a0*/  MUFU.EX2 R44, R44 ;  /* 0x0000002c002c7308 */ /* 0x000f220000000800 */
[----:B-1----:R-:W-:Y:S01]  /*34b0*/  FADD R45, R45, 1 ;  /* 0x3f8000002d2d7421 */ /* 0x002fe20000000000 */
[----:B------:R-:W-:-:S04]  /*34c0*/  MOV R86, R66 ;  /* 0x0000004200567202 */ /* 0x000fc80000000f00 */
[----:B------:R-:W-:Y:S02]  /*34d0*/  MOV R24, R86 ;  /* 0x0000005600187202 */ /* 0x000fe40000000f00 */
[----:B------:R-:W1:Y:S01]  /*34e0*/  MUFU.EX2 R43, R43 ;  /* 0x0000002b002b7308 */ /* 0x000e620000000800 */
[----:B--2---:R-:W-:Y:S01]  /*34f0*/  FADD R85, R4, 1 ;  /* 0x3f80000004557421 */ /* 0x004fe20000000000 */
[----:B------:R-:W-:Y:S01]  /*3500*/  FADD R4, R10, 1 ;  /* 0x3f8000000a047421 */ /* 0x000fe20000000000 */
[----:B---3--:R-:W-:Y:S01]  /*3510*/  FADD R18, R47, 1 ;  /* 0x3f8000002f127421 */ /* 0x008fe20000000000 */
[----:B------:R-:W-:Y:S01]  /*3520*/  FMUL R10, R95, R59 ;  /* 0x0000003b5f0a7220 */ /* 0x000fe20000400000 */
[----:B------:R-:W-:Y:S01]  /*3530*/  FADD R59, R84, 1 ;  /* 0x3f800000543b7421 */ /* 0x000fe20000000000 */
[----:B------:R-:W-:Y:S02]  /*3540*/  MOV R86, R68 ;  /* 0x0000004400567202 */ /* 0x000fe40000000f00 */
[----:B------:R-:W2:Y:S01]  /*3550*/  MUFU.EX2 R83, R83 ;  /* 0x0000005300537308 */ /* 0x000ea20000000800 */
[----:B----4-:R-:W-:Y:S01]  /*3560*/  FADD R47, R44, 1 ;  /* 0x3f8000002c2f7421 */ /* 0x010fe20000000000 */
[----:B------:R-:W-:-:S06]  /*3570*/  F2FP.BF16.F32.PACK_AB R10, R71, R10 ;  /* 0x0000000a470a723e */ /* 0x000fcc00000010ff */
[----:B------:R3:W4:Y:S01]  /*3580*/  MUFU.RCP R19, R45 ;  /* 0x0000002d00137308 */ /* 0x0007220000001000 */
[----:B-1----:R-:W-:Y:S01]  /*3590*/  FADD R16, R43, 1 ;  /* 0x3f8000002b107421 */ /* 0x002fe20000000000 */
[----:B------:R-:W-:Y:S02]  /*35a0*/  MOV R43, R86 ;  /* 0x00000056002b7202 */ /* 0x000fe40000000f00 */
[----:B------:R-:W-:-:S04]  /*35b0*/  MOV R86, R70 ;  /* 0x0000004600567202 */ /* 0x000fc80000000f00 */
[----:B------:R-:W1:Y:S01]  /*35c0*/  MUFU.RCP R4, R4 ;  /* 0x0000000400047308 */ /* 0x000e620000001000 */
[----:B--2---:R-:W-:-:S07]  /*35d0*/  FADD R80, R83, 1 ;  /* 0x3f80000053507421 */ /* 0x004fce0000000000 */
[----:B------:R-:W2:Y:S01]  /*35e0*/  MUFU.RCP R18, R18 ;  /* 0x0000001200127308 */ /* 0x000ea20000001000 */
[----:B---3--:R-:W-:Y:S01]  /*35f0*/  MOV R45, R86 ;  /* 0x00000056002d7202 */ /* 0x008fe20000000f00 */
[----:B----4-:R-:W-:Y:S01]  /*3600*/  FMUL R19, R42, R19 ;  /* 0x000000132a137220 */ /* 0x010fe20000400000 */
[----:B------:R-:W-:-:S03]  /*3610*/  LEA R86, R23, R62, 0xd ;  /* 0x0000003e17567211 */ /* 0x000fc600078e68ff */
[----:B------:R-:W-:Y:S01]  /*3620*/  FMUL R30, R30, R19 ;  /* 0x000000131e1e7220 */ /* 0x000fe20000400000 */
[----:B------:R-:W-:Y:S01]  /*3630*/  MOV R44, R86 ;  /* 0x00000056002c7202 */ /* 0x000fe20000000f00 */
[----:B------:R-:W3:Y:S01]  /*3640*/  MUFU.RCP R47, R47 ;  /* 0x0000002f002f7308 */ /* 0x000ee20000001000 */
[----:B-1----:R-:W-:Y:S01]  /*3650*/  FMUL R4, R41, R4 ;  /* 0x0000000429047220 */ /* 0x002fe20000400000 */
[----:B------:R-:W-:Y:S01]  /*3660*/  LEA R86, R23, R64, 0xd ;  /* 0x0000004017567211 */ /* 0x000fe200078e68ff */
[----:B------:R-:W-:Y:S01]  /*3670*/  FMUL R23, R27, R8 ;  /* 0x000000081b177220 */ /* 0x000fe20000400000 */
[----:B------:R1:W-:Y:S01]  /*3680*/  STSM.16.M88.4 [R44], R48 ;  /* 0x000000302c007844 */ /* 0x0003e20000000200 */
[----:B------:R-:W-:Y:S01]  /*3690*/  FMUL R29, R29, R4 ;  /* 0x000000041d1d7220 */ /* 0x000fe20000400000 */
[----:B------:R-:W-:Y:S02]  /*36a0*/  MOV R77, R86 ;  /* 0x00000056004d7202 */ /* 0x000fe40000000f00 */
[----:B------:R-:W4:Y:S01]  /*36b0*/  MUFU.RCP R85, R85 ;  /* 0x0000005500557308 */ /* 0x000f220000001000 */
[----:B--2---:R-:W-:Y:S01]  /*36c0*/  FMUL R19, R11, R18 ;  /* 0x000000120b137220 */ /* 0x004fe20000400000 */
[----:B------:R1:W-:Y:S01]  /*36d0*/  STSM.16.M88.4 [R37], R52 ;  /* 0x0000003425007844 */ /* 0x0003e20000000200 */
[----:B------:R-:W-:-:S02]  /*36e0*/  F2FP.BF16.F32.PACK_AB R23, R23, R26 ;  /* 0x0000001a1717723e */ /* 0x000fc400000010ff */
[----:B------:R-:W-:-:S03]  /*36f0*/  FMUL R19, R32, R19 ;  /* 0x0000001320137220 */ /* 0x000fc60000400000 */
[----:B------:R-:W2:Y:S01]  /*3700*/  MUFU.RCP R16, R16 ;  /* 0x0000001000107308 */ /* 0x000ea20000001000 */
[C---:B---3--:R-:W-:Y:S01]  /*3710*/  FMUL R8, R6.reuse, R47 ;  /* 0x0000002f06087220 */ /* 0x048fe20000400000 */
[----:B------:R-:W-:Y:S02]  /*3720*/  F2FP.BF16.F32.PACK_AB R6, R6, R11 ;  /* 0x0000000b0606723e */ /* 0x000fe400000010ff */
[----:B------:R-:W-:Y:S01]  /*3730*/  F2FP.BF16.F32.PACK_AB R11, R98, R97 ;  /* 0x00000061620b723e */ /* 0x000fe200000010ff */
[----:B------:R-:W-:Y:S01]  /*3740*/  FMUL R18, R33, R8 ;  /* 0x0000000821127220 */ /* 0x000fe20000400000 */
[----:B------:R-:W-:Y:S02]  /*3750*/  F2FP.BF16.F32.PACK_AB R8, R76, R75 ;  /* 0x0000004b4c08723e */ /* 0x000fe400000010ff */
[----:B------:R-:W3:Y:S01]  /*3760*/  MUFU.RCP R59, R59 ;  /* 0x0000003b003b7308 */ /* 0x000ee20000001000 */
[----:B----4-:R-:W-:Y:S01]  /*3770*/  FMUL R85, R40, R85 ;  /* 0x0000005528557220 */ /* 0x010fe20000400000 */
[----:B------:R-:W-:-:S06]  /*3780*/  F2FP.BF16.F32.PACK_AB R18, R18, R19 ;  /* 0x000000131212723e */ /* 0x000fcc00000010ff */
[----:B------:R-:W4:Y:S01]  /*3790*/  MUFU.RCP R80, R80 ;  /* 0x0000005000507308 */ /* 0x000f220000001000 */
[C---:B--2---:R-:W-:Y:S01]  /*37a0*/  FMUL R4, R5.reuse, R16 ;  /* 0x0000001005047220 */ /* 0x044fe20000400000 */
[----:B------:R-:W-:Y:S01]  /*37b0*/  FMUL R16, R28, R85 ;  /* 0x000000551c107220 */ /* 0x000fe20000400000 */
[----:B------:R-:W-:Y:S02]  /*37c0*/  F2FP.BF16.F32.PACK_AB R5, R5, R42 ;  /* 0x0000002a0505723e */ /* 0x000fe400000010ff */
[----:B------:R-:W-:Y:S01]  /*37d0*/  FMUL R31, R31, R4 ;  /* 0x000000041f1f7220 */ /* 0x000fe20000400000 */
[----:B------:R-:W-:Y:S02]  /*37e0*/  F2FP.BF16.F32.PACK_AB R4, R41, R40 ;  /* 0x000000282904723e */ /* 0x000fe400000010ff */
[----:B------:R-:W-:Y:S01]  /*37f0*/  F2FP.BF16.F32.PACK_AB R16, R29, R16 ;  /* 0x000000101d10723e */ /* 0x000fe200000010ff */
[----:B---3--:R-:W-:Y:S01]  /*3800*/  FMUL R9, R46, R59 ;  /* 0x0000003b2e097220 */ /* 0x008fe20000400000 */
[----:B------:R-:W-:-:S02]  /*3810*/  F2FP.BF16.F32.PACK_AB R59, R39, R38 ;  /* 0x00000026273b723e */ /* 0x000fc400000010ff */
[----:B------:R-:W-:Y:S01]  /*3820*/  F2FP.BF16.F32.PACK_AB R17, R31, R30 ;  /* 0x0000001e1f11723e */ /* 0x000fe200000010ff */
[----:B------:R-:W-:Y:S01]  /*3830*/  FMUL R34, R34, R9 ;  /* 0x0000000922227220 */ /* 0x000fe20000400000 */
[----:B------:R-:W-:Y:S01]  /*3840*/  F2FP.BF16.F32.PACK_AB R9, R74, R73 ;  /* 0x000000494a09723e */ /* 0x000fe200000010ff */
[----:B------:R1:W-:Y:S01]  /*3850*/  STSM.16.M88.4 [R77], R56 ;  /* 0x000000384d007844 */ /* 0x0003e20000000200 */
[C---:B----4-:R-:W-:Y:S01]  /*3860*/  FMUL R80, R7.reuse, R80 ;  /* 0x0000005007507220 */ /* 0x050fe20000400000 */
[----:B------:R-:W-:-:S03]  /*3870*/  F2FP.BF16.F32.PACK_AB R7, R7, R46 ;  /* 0x0000002e0707723e */ /* 0x000fc600000010ff */
[----:B------:R-:W-:Y:S02]  /*3880*/  FMUL R35, R35, R80 ;  /* 0x0000005023237220 */ /* 0x000fe40000400000 */
[----:B------:R1:W-:Y:S03]  /*3890*/  STSM.16.M88.4 [R36], R4 ;  /* 0x0000000424007844 */ /* 0x0003e60000000200 */
[----:B------:R-:W-:Y:S01]  /*38a0*/  F2FP.BF16.F32.PACK_AB R19, R35, R34 ;  /* 0x000000222313723e */ /* 0x000fe200000010ff */
[----:B------:R1:W-:Y:S04]  /*38b0*/  STSM.16.M88.4 [R24], R8 ;  /* 0x0000000818007844 */ /* 0x0003e80000000200 */
[----:B------:R1:W-:Y:S04]  /*38c0*/  STSM.16.M88.4 [R43], R12 ;  /* 0x0000000c2b007844 */ /* 0x0003e80000000200 */
[----:B------:R1:W-:Y:S04]  /*38d0*/  STSM.16.M88.4 [R45], R20 ;  /* 0x000000142d007844 */ /* 0x0003e80000000200 */
[----:B------:R1:W-:Y:S01]  /*38e0*/  STSM.16.M88.4 [R25], R16 ;  /* 0x0000001019007844 */ /* 0x0003e20000000200 */
[----:B------:R2:W-:Y:S06]  /*38f0*/  MEMBAR.ALL.CTA ;  /* 0x0000000000007992 */ /* 0x0005ec0000008000 */
[----:B--2---:R-:W2:Y:S02]  /*3900*/  FENCE.VIEW.ASYNC.S ;  /* 0x00000000000073c6 */ /* 0x004ea40000000000 */
[----:B--2---:R-:W-:Y:S06]  /*3910*/  BAR.SYNC.DEFER_BLOCKING 0x1, 0x80 ;  /* 0x0042000000007b1d */ /* 0x004fec0000010000 */
[----:B------:R-:W-:Y:S05]  /*3920*/  @P0 BRA `(.L_x_37) ;  /* 0x0000000000480947 */ /* 0x000fea0003800000 */
[----:B------:R-:W-:Y:S02]  /*3930*/  USHF.L.U32 UR20, UR20, 0xc, URZ ;  /* 0x0000000c14147899 */ /* 0x000fe400080006ff */
[----:B------:R-:W-:Y:S02]  /*3940*/  USHF.L.U32 UR8, UR8, 0xc, URZ ;  /* 0x0000000c08087899 */ /* 0x000fe400080006ff */
[----:B------:R-:W-:Y:S02]  /*3950*/  UIADD3 UR5, UPT, UPT, UR29, UR5, UR5 ;  /* 0x000000051d057290 */ /* 0x000fe4000fffe005 */
[----:B------:R-:W-:Y:S02]  /*3960*/  UIADD3 UR20, UPT, UPT, UR20, UR20, URZ ;  /* 0x0000001414147290 */ /* 0x000fe4000fffe0ff */
[----:B------:R-:W-:Y:S02]  /*3970*/  UIADD3 UR8, UPT, UPT, UR8, UR8, URZ ;  /* 0x0000000808087290 */ /* 0x000fe4000fffe0ff */
[----:B------:R-:W-:-:S02]  /*3980*/  USHF.L.U32 UR21, UR5, 0x7, URZ ;  /* 0x0000000705157899 */ /* 0x000fc400080006ff */
[----:B------:R-:W-:Y:S02]  /*3990*/  USHF.L.U32 UR22, UR22, 0x6, URZ ;  /* 0x0000000616167899 */ /* 0x000fe400080006ff */
[----:B------:R-:W-:Y:S02]  /*39a0*/  UIADD3 UR20, UPT, UPT, UR20, 0x400, UR23 ;  /* 0x0000040014147890 */ /* 0x000fe4000fffe017 */
[----:B------:R-:W-:Y:S02]  /*39b0*/  UIADD3 UR8, UPT, UPT, UR8, 0x400, UR23 ;  /* 0x0000040008087890 */ /* 0x000fe4000fffe017 */
[----:B------:R-:W-:Y:S02]  /*39c0*/  UIADD3 UR9, UPT, UPT, UR21, 0x40, URZ ;  /* 0x0000004015097890 */ /* 0x000fe4000fffe0ff */
[----:B------:R-:W-:Y:S01]  /*39d0*/  USHF.L.U32 UR5, UR5, 0x6, URZ ;  /* 0x0000000605057899 */ /* 0x000fe200080006ff */
[----:B------:R-:W-:Y:S02]  /*39e0*/  UMOV UR10, UR22 ;  /* 0x00000016000a7c82 */ /* 0x000fe40008000000 */
[----:B------:R2:W-:Y:S01]  /*39f0*/  UTMASTG.2D [UR20], [UR34], desc[URZ] ;  /* 0x0000ff14220073b5 */ /* 0x0005e20008009000 */
[----:B------:R-:W-:-:S03]  /*3a00*/  UMOV UR6, UR22 ;  /* 0x0000001600067c82 */ /* 0x000fc60008000000 */
[----:B------:R2:W-:Y:S02]  /*3a10*/  UTMASTG.2D [UR8], [UR34], desc[URZ] ;  /* 0x0000ff08220073b5 */ /* 0x0005e40008009000 */
[----:B------:R2:W-:Y:S01]  /*3a20*/  UTMASTG.2D [UR4], [UR32], desc[URZ] ;  /* 0x0000ff04200073b5 */ /* 0x0005e20008009000 */
[----:B------:R0:W-:Y:S01]  /*3a30*/  UTMACMDFLUSH ;  /* 0x00000000000079b7 */ /* 0x0001e20000000000 */
[----:B--2---:R-:W-:-:S04]  /*3a40*/  DEPBAR.LE SB0, 0x3 ;  /* 0x000080c00000791a */ /* 0x004fc80000000000 */
.L_x_37:
[----:B------:R-:W-:Y:S01]  /*3a50*/  UIADD3 UR30, UPT, UPT, UR28, UR30, URZ ;  /* 0x0000001e1c1e7290 */ /* 0x000fe2000fffe0ff */
[----:B------:R-:W-:Y:S01]  /*3a60*/  BAR.SYNC.DEFER_BLOCKING 0x1, 0x80 ;  /* 0x0042000000007b1d */ /* 0x000fe20000010000 */
[----:B------:R-:W-:Y:S01]  /*3a70*/  ELECT P0, URZ, PT ;  /* 0x0000000000ff782f */ /* 0x000fe20003800000 */
[----:B------:R-:W-:Y:S01]  /*3a80*/  VIADD R2, R2, 0x1 ;  /* 0x0000000102027836 */ /* 0x000fe20000000000 */
[----:B------:R-:W-:Y:S02]  /*3a90*/  UIMAD.WIDE.U32 UR8, UR30, UR25, URZ ;  /* 0x000000191e0872a5 */ /* 0x000fe4000f8e00ff */
[----:B------:R-:W-:Y:S02]  /*3aa0*/  UISETP.GE.AND UP0, UPT, UR30, 0x400, UPT ;  /* 0x000004001e00788c */ /* 0x000fe4000bf06270 */
[----:B------:R-:W-:Y:S02]  /*3ab0*/  UIADD3 UR5, UPT, UPT, UR30, -UR9, URZ ;  /* 0x800000091e057290 */ /* 0x000fe4000fffe0ff */
[----:B------:R-:W-:-:S02]  /*3ac0*/  UIADD3 UR27, UPT, UPT, UR27, 0x1, URZ ;  /* 0x000000011b1b7890 */ /* 0x000fc4000fffe0ff */
[----:B------:R-:W-:-:S04]  /*3ad0*/  USHF.R.U32.HI UR5, URZ, UR17, UR5 ;  /* 0x00000011ff057299 */ /* 0x000fc80008011605 */
[----:B------:R-:W-:-:S04]  /*3ae0*/  UIADD3 UR5, UPT, UPT, UR9, UR5, URZ ;  /* 0x0000000509057290 */ /* 0x000fc8000fffe0ff */
[----:B------:R-:W-:-:S04]  /*3af0*/  USHF.R.U32.HI UR8, URZ, UR16, UR5 ;  /* 0x00000010ff087299 */ /* 0x000fc80008011605 */
[----:B------:R-:W-:Y:S01]  /*3b00*/  UIADD3 UR8, UPT, UPT, -UR8, URZ, URZ ;  /* 0x000000ff08087290 */ /* 0x000fe2000fffe1ff */
[----:B------:R2:W-:Y:S01]  /*3b10*/  @P0 SYNCS.ARRIVE.TRANS64.ART0 RZ, [R3+URZ+0x80], R0 ;  /* 0x0000800003ff09a7 */ /* 0x0005e200085000ff */
[C---:B------:R-:W-:Y:S02]  /*3b20*/  ISETP.NE.AND P0, PT, R2.reuse, 0x2, PT ;  /* 0x000000020200780c */ /* 0x040fe40003f05270 */
[----:B------:R-:W-:Y:S02]  /*3b30*/  UIMAD UR8, UR24, UR8, UR30 ;  /* 0x00000008180872a4 */ /* 0x000fe4000f8e021e */
[----:B------:R-:W-:Y:S02]  /*3b40*/  SEL R2, R2, RZ, P0 ;  /* 0x000000ff02027207 */ /* 0x000fe40000000000 */
[----:B------:R-:W-:-:S07]  /*3b50*/  UIMAD.WIDE.U32 UR20, UR8, UR11, URZ ;  /* 0x0000000b081472a5 */ /* 0x000fce000f8e00ff */
[----:B------:R-:W-:Y:S02]  /*3b60*/  UMOV UR9, UR21 ;  /* 0x0000001500097c82 */ /* 0x000fe40008000000 */
[----:B------:R-:W-:-:S04]  /*3b70*/  UIADD3 UR5, UPT, UPT, UR8, -UR9, URZ ;  /* 0x8000000908057290 */ /* 0x000fc8000fffe0ff */
[----:B------:R-:W-:-:S04]  /*3b80*/  USHF.R.U32.HI UR5, URZ, UR15, UR5 ;  /* 0x0000000fff057299 */ /* 0x000fc80008011605 */
[----:B------:R-:W-:Y:S01]  /*3b90*/  UIADD3 UR5, UPT, UPT, UR9, UR5, URZ ;  /* 0x0000000509057290 */ /* 0x000fe2000fffe0ff */
[----:B--2---:R-:W-:-:S03]  /*3ba0*/  SEL R3, RZ, 0x1, P0 ;  /* 0x00000001ff037807 */ /* 0x004fc60000000000 */
[----:B------:R-:W-:Y:S01]  /*3bb0*/  USHF.R.U32.HI UR6, URZ, UR14, UR5 ;  /* 0x0000000eff067299 */ /* 0x000fe20008011605 */
[----:B------:R-:W-:-:S03]  /*3bc0*/  LOP3.LUT R60, R60, R3, RZ, 0x3c, !PT ;  /* 0x000000033c3c7212 */ /* 0x000fc600078e3cff */
[----:B------:R-:W-:Y:S02]  /*3bd0*/  UIMAD.WIDE.U32 UR20, UR6, UR19, URZ ;  /* 0x00000013061472a5 */ /* 0x000fe4000f8e00ff */
[----:B------:R-:W-:-:S04]  /*3be0*/  UIADD3 UR22, UPT, UPT, -UR6, URZ, URZ ;  /* 0x000000ff06167290 */ /* 0x000fc8000fffe1ff */
[----:B------:R-:W-:Y:S01]  /*3bf0*/  UIMAD UR22, UR7, UR22, UR8 ;  /* 0x00000016071672a4 */ /* 0x000fe2000f8e0208 */
[----:B------:R-:W-:Y:S02]  /*3c00*/  UMOV UR9, UR21 ;  /* 0x0000001500097c82 */ /* 0x000fe40008000000 */
[----:B------:R-:W-:-:S04]  /*3c10*/  UIADD3 UR5, UPT, UPT, UR6, -UR9, URZ ;  /* 0x8000000906057290 */ /* 0x000fc8000fffe0ff */
[----:B------:R-:W-:-:S04]  /*3c20*/  USHF.R.U32.HI UR5, URZ, UR13, UR5 ;  /* 0x0000000dff057299 */ /* 0x000fc80008011605 */
[----:B------:R-:W-:-:S04]  /*3c30*/  UIADD3 UR5, UPT, UPT, UR9, UR5, URZ ;  /* 0x0000000509057290 */ /* 0x000fc8000fffe0ff */
[----:B------:R-:W-:-:S04]  /*3c40*/  USHF.R.U32.HI UR5, URZ, UR12, UR5 ;  /* 0x0000000cff057299 */ /* 0x000fc80008011605 */
[----:B------:R-:W-:-:S04]  /*3c50*/  UIADD3 UR5, UPT, UPT, -UR5, URZ, URZ ;  /* 0x000000ff05057290 */ /* 0x000fc8000fffe1ff */
[----:B------:R-:W-:Y:S01]  /*3c60*/  UIMAD UR5, UR18, UR5, UR6 ;  /* 0x00000005120572a4 */ /* 0x000fe2000f8e0206 */
[----:B------:R-:W-:Y:S11]  /*3c70*/  BRA.U !UP0, `(.L_x_38) ;  /* 0xffffffe5085c7547 */ /* 0x000ff6000b83ffff */
.L_x_35:
[----:B------:R-:W-:-:S13]  /*3c80*/  ISETP.NE.AND P0, PT, R69, RZ, PT ;  /* 0x000000ff4500720c */ /* 0x000fda0003f05270 */
[----:B------:R-:W-:Y:S05]  /*3c90*/  @P0 BRA `(.L_x_39) ;  /* 0x00000000001c0947 */ /* 0x000fea0003800000 */
[----:B------:R-:W2:Y:S01]  /*3ca0*/  S2UR UR4, SR_CgaCtaId ;  /* 0x00000000000479c3 */ /* 0x000ea20000008800 */
[----:B------:R-:W-:Y:S01]  /*3cb0*/  ELECT P1, URZ, PT ;  /* 0x0000000000ff782f */ /* 0x000fe20003820000 */
[----:B------:R-:W-:Y:S01]  /*3cc0*/  HFMA2 R0, -RZ, RZ, 0, 5.9604644775390625e-08 ;  /* 0x00000001ff007431 */ /* 0x000fe200000001ff */
[----:B------:R-:W-:-:S05]  /*3cd0*/  UMOV UR5, 0x40 ;  /* 0x0000004000057882 */ /* 0x000fca0000000000 */
[----:B------:R-:W-:Y:S01]  /*3ce0*/  UVIRTCOUNT.DEALLOC.SMPOOL 0x80 ;  /* 0x000000800000784c */ /* 0x000fe20000000000 */
[----:B--2---:R-:W-:-:S09]  /*3cf0*/  ULEA UR4, UR4, UR5, 0x18 ;  /* 0x0000000504047291 */ /* 0x004fd2000f8ec0ff */
[----:B------:R2:W-:Y:S03]  /*3d00*/  @P1 STS.U8 [UR4], R0 ;  /* 0x00000000ff001988 */ /* 0x0005e60008000004 */
.L_x_39:
[----:B------:R-:W-:Y:S06]  /*3d10*/  BAR.SYNC.DEFER_BLOCKING 0x1, 0x80 ;  /* 0x0042000000007b1d */ /* 0x000fec0000010000 */
[----:B------:R-:W-:Y:S05]  /*3d20*/  @P0 BRA `(.L_x_40) ;  /* 0x0000000000a00947 */ /* 0x000fea0003800000 */
[----:B------:R-:W3:Y:S01]  /*3d30*/  S2UR UR5, SR_CgaCtaId ;  /* 0x00000000000579c3 */ /* 0x000ee20000008800 */
[----:B------:R-:W-:Y:S01]  /*3d40*/  NOP ;  /* 0x0000000000007918 */ /* 0x000fe20000000000 */
[----:B------:R-:W-:Y:S01]  /*3d50*/  UMOV UR4, 0x50 ;  /* 0x0000005000047882 */ /* 0x000fe20000000000 */
[----:B-1----:R-:W-:Y:S01]  /*3d60*/  LOP3.LUT R4, R67, 0xffff, RZ, 0xc0, !PT ;  /* 0x0000ffff43047812 */ /* 0x002fe200078ec0ff */
[----:B------:R-:W-:Y:S02]  /*3d70*/  IMAD.MOV.U32 R3, RZ, RZ, 0xf ;  /* 0x0000000fff037424 */ /* 0x000fe400078e00ff */
[----:B------:R-:W-:Y:S01]  /*3d80*/  IMAD.MOV.U32 R2, RZ, RZ, 0x1 ;  /* 0x00000001ff027424 */ /* 0x000fe200078e00ff */
[----:B------:R-:W-:-:S04]  /*3d90*/  SHF.R.U32.HI R4, RZ, 0x5, R4 ;  /* 0x00000005ff047819 */ /* 0x000fc80000011604 */
[----:B------:R-:W-:Y:S01]  /*3da0*/  SHF.L.U32 R3, R3, R4, RZ ;  /* 0x0000000403037219 */ /* 0x000fe200000006ff */
[----:B------:R-:W-:-:S05]  /*3db0*/  VIADD R5, R4, 0x10 ;  /* 0x0000001004057836 */ /* 0x000fca0000000000 */
[----:B------:R-:W-:Y:S01]  /*3dc0*/  SHF.L.U32 R2, R2, R5, RZ ;  /* 0x0000000502027219 */ /* 0x000fe200000006ff */
[----:B---3--:R-:W-:-:S03]  /*3dd0*/  ULEA UR5, UR5, UR4, 0x18 ;  /* 0x0000000405057291 */ /* 0x008fc6000f8ec0ff */
[----:B------:R-:W-:-:S04]  /*3de0*/  LOP3.LUT R5, R2, R3, RZ, 0xfc, !PT ;  /* 0x0000000302057212 */ /* 0x000fc800078efcff */
[C---:B------:R-:W-:Y:S02]  /*3df0*/  LOP3.LUT R3, R5.reuse, 0xffff, RZ, 0xc0, !PT ;  /* 0x0000ffff05037812 */ /* 0x040fe400078ec0ff */
[----:B--2---:R-:W1:Y:S02]  /*3e00*/  LDS R0, [UR5] ;  /* 0x00000005ff007984 */ /* 0x004e640008000800 */
[----:B-1----:R-:W-:-:S04]  /*3e10*/  LOP3.LUT R2, R5, 0xffff, R0, 0x80, !PT ;  /* 0x0000ffff05027812 */ /* 0x002fc800078e8000 */
[----:B------:R-:W-:-:S13]  /*3e20*/  ISETP.NE.AND P0, PT, R2, R3, PT ;  /* 0x000000030200720c */ /* 0x000fda0003f05270 */
[----:B------:R-:W-:Y:S05]  /*3e30*/  @P0 BRA `(.L_x_41) ;  /* 0x0000000000500947 */ /* 0x000fea0003800000 */
[----:B------:R-:W-:Y:S02]  /*3e40*/  SHF.R.U32.HI R0, RZ, 0x10, R0 ;  /* 0x00000010ff007819 */ /* 0x000fe40000011600 */
[----:B------:R-:W-:-:S04]  /*3e50*/  SHF.R.U32.HI R3, RZ, 0x10, R5 ;  /* 0x00000010ff037819 */ /* 0x000fc80000011605 */
[----:B------:R-:W-:-:S04]  /*3e60*/  LOP3.LUT R0, R0, R3, RZ, 0xc0, !PT ;  /* 0x0000000300007212 */ /* 0x000fc800078ec0ff */
[----:B------:R-:W-:-:S13]  /*3e70*/  ISETP.NE.AND P0, PT, R0, R3, PT ;  /* 0x000000030000720c */ /* 0x000fda0003f05270 */
[----:B------:R-:W-:Y:S05]  /*3e80*/  @P0 BRA `(.L_x_42) ;  /* 0x0000000000300947 */ /* 0x000fea0003800000 */
[----:B------:R-:W-:Y:S01]  /*3e90*/  R2UR UR7, R5 ;  /* 0x00000000050772ca */ /* 0x000fe200000e0000 */
[----:B------:R-:W1:Y:S01]  /*3ea0*/  S2R R2, SR_LANEID ;  /* 0x0000000000027919 */ /* 0x000e620000000000 */
[----:B------:R-:W-:Y:S02]  /*3eb0*/  VOTEU.ANY UR6, UPT, PT ;  /* 0x0000000000067886 */ /* 0x000fe400038e0100 */
[----:B------:R-:W-:-:S09]  /*3ec0*/  UFLO.U32 UR6, UR6 ;  /* 0x00000006000672bd */ /* 0x000fd200080e0000 */
[----:B------:R-:W-:-:S06]  /*3ed0*/  ULOP3.LUT UR7, URZ, UR7, URZ, 0x33, !UPT ;  /* 0x00000007ff077292 */ /* 0x000fcc000f8e33ff */
[----:B------:R-:W-:-:S04]  /*3ee0*/  IMAD.U32 R0, RZ, RZ, UR7 ;  /* 0x00000007ff007e24 */ /* 0x000fc8000f8e00ff */
[----:B------:R-:W2:Y:S02]  /*3ef0*/  REDUX UR4, R0 ;  /* 0x00000000000473c4 */ /* 0x000ea40000000000 */
[----:B------:R3:W-:Y:S01]  /*3f00*/  UTCATOMSWS.AND URZ, UR7 ;  /* 0x0000000700ff79e3 */ /* 0x0007e20008000000 */
[----:B-1----:R-:W-:Y:S01]  /*3f10*/  ISETP.EQ.U32.AND P0, PT, R2, UR6, PT ;  /* 0x0000000602007c0c */ /* 0x002fe2000bf02070 */
[----:B--2---:R-:W-:-:S12]  /*3f20*/  IMAD.U32 R2, RZ, RZ, UR4 ;  /* 0x00000004ff027e24 */ /* 0x004fd8000f8e00ff */
[----:B------:R3:W-:Y:S01]  /*3f30*/  @P0 ATOMS.AND RZ, [UR5], R2 ;  /* 0x00000002ffff098c */ /* 0x0007e2000a800005 */
[----:B------:R-:W-:Y:S05]  /*3f40*/  BRA `(.L_x_43) ;  /* 0x0000000000147947 */ /* 0x000fea0003800000 */
.L_x_42:
[----:B------:R-:W-:Y:S02]  /*3f50*/  MOV R2, 0x3f70 ;  /* 0x00003f7000027802 */ /* 0x000fe40000000f00 */
[----:B------:R-:W-:Y:S05]  /*3f60*/  CALL.REL.NOINC `($__internal_0_$__cuda_sm10x_tcgen05_guardrail_trap_col_being_dealloced_not_returned_by_alloc) ;  /* 0x0000000000c87944 */ /* 0x000fea0003c00000 */
[----:B------:R-:W-:Y:S05]  /*3f70*/  BRA `(.L_x_43) ;  /* 0x0000000000087947 */ /* 0x000fea0003800000 */
.L_x_41:
[----:B------:R-:W-:Y:S02]  /*3f80*/  MOV R2, 0x3fa0 ;  /* 0x00003fa000027802 */ /* 0x000fe40000000f00 */
[----:B------:R-:W-:Y:S05]  /*3f90*/  CALL.REL.NOINC `($__internal_2_$__cuda_sm10x_tcgen05_guardrail_trap_unallocated_columns_being_dealloced) ;  /* 0x0000000000d47944 */ /* 0x000fea0003c00000 */
.L_x_43:
[----:B------:R-:W-:Y:S01]  /*3fa0*/  NOP ;  /* 0x0000000000007918 */ /* 0x000fe20000000000 */
.L_x_40:
[----:B------:R-:W-:-:S04]  /*3fb0*/  DEPBAR.LE SB0, 0x0 ;  /* 0x000080000000791a */ /* 0x000fc80000000000 */
[----:B---3--:R-:W-:Y:S05]  /*3fc0*/  EXIT ;  /* 0x000000000000794d */ /* 0x008fea0003800000 */
.L_x_18:
[----:B------:R-:W-:Y:S02]  /*3fd0*/  MOV R4, UR23 ;  /* 0x0000001700047c02 */ /* 0x000fe40008000f00 */
[----:B------:R-:W-:Y:S02]  /*3fe0*/  MOV R5, UR23 ;  /* 0x0000001700057c02 */ /* 0x000fe40008000f00 */
[----:B------:R-:W-:-:S07]  /*3ff0*/  MOV R2, UR9 ;  /* 0x0000000900027c02 */ /* 0x000fce0008000f00 */
.L_x_44:
[----:B-1----:R1:W2:Y:S02]  /*4000*/  SYNCS.PHASECHK.TRANS64.TRYWAIT P0, [R2+URZ+0x38], R5 ;  /* 0x00003805020075a7 */ /* 0x0022a400080011ff */
[----:B--2---:R-:W-:Y:S05]  /*4010*/  @!P0 NANOSLEEP.SYNCS 0x989680 ;  /* 0x009896800000895d */ /* 0x004fea0003900000 */
[----:B------:R-:W2:Y:S02]  /*4020*/  @!P0 SYNCS.PHASECHK.TRANS64 P0, [R2+URZ+0x38], R5 ;  /* 0x00003805020085a7 */ /* 0x000ea400080010ff */
[----:B--2---:R-:W-:Y:S05]  /*4030*/  @!P0 BRA `(.L_x_44) ;  /* 0xfffffffc00f08947 */ /* 0x004fea000383ffff */
[----:B------:R-:W-:Y:S05]  /*4040*/  BRA `(.L_x_17) ;  /* 0xffffffc800e47947 */ /* 0x000fea000383ffff */
.L_x_21:
[----:B------:R-:W-:Y:S02]  /*4050*/  MOV R4, UR6 ;  /* 0x0000000600047c02 */ /* 0x000fe40008000f00 */
[----:B------:R-:W-:Y:S02]  /*4060*/  MOV R5, UR6 ;  /* 0x0000000600057c02 */ /* 0x000fe40008000f00 */
[----:B------:R-:W-:-:S07]  /*4070*/  MOV R2, UR5 ;  /* 0x0000000500027c02 */ /* 0x000fce0008000f00 */
.L_x_45:
[----:B-1----:R1:W5:Y:S02]  /*4080*/  SYNCS.PHASECHK.TRANS64.TRYWAIT P0, [R2+URZ+0x38], R5 ;  /* 0x00003805020075a7 */ /* 0x00236400080011ff */
[----:B-----5:R-:W-:Y:S05]  /*4090*/  @!P0 NANOSLEEP.SYNCS 0x989680 ;  /* 0x009896800000895d */ /* 0x020fea0003900000 */
[----:B------:R-:W5:Y:S02]  /*40a0*/  @!P0 SYNCS.PHASECHK.TRANS64 P0, [R2+URZ+0x38], R5 ;  /* 0x00003805020085a7 */ /* 0x000f6400080010ff */
[----:B-----5:R-:W-:Y:S05]  /*40b0*/  @!P0 BRA `(.L_x_45) ;  /* 0xfffffffc00f08947 */ /* 0x020fea000383ffff */
[----:B------:R-:W-:Y:S05]  /*40c0*/  BRA `(.L_x_46) ;  /* 0xffffffd000007947 */ /* 0x000fea000383ffff */
.L_x_24:
[----:B------:R-:W-:Y:S02]  /*40d0*/  MOV R2, UR7 ;  /* 0x0000000700027c02 */ /* 0x000fe40008000f00 */
[-C--:B------:R-:W-:Y:S02]  /*40e0*/  MOV R6, R3.reuse ;  /* 0x0000000300067202 */ /* 0x080fe40000000f00 */
[----:B------:R-:W-:-:S07]  /*40f0*/  MOV R7, R3 ;  /* 0x0000000300077202 */ /* 0x000fce0000000f00 */
.L_x_47:
[----:B-1----:R1:W4:Y:S02]  /*4100*/  SYNCS.PHASECHK.TRANS64.TRYWAIT P0, [R2+URZ+0x80], R7 ;  /* 0x00008007020075a7 */ /* 0x00232400080011ff */
[----:B----4-:R-:W-:Y:S05]  /*4110*/  @!P0 NANOSLEEP.SYNCS 0x989680 ;  /* 0x009896800000895d */ /* 0x010fea0003900000 */
[----:B------:R-:W4:Y:S02]  /*4120*/  @!P0 SYNCS.PHASECHK.TRANS64 P0, [R2+URZ+0x80], R7 ;  /* 0x00008007020085a7 */ /* 0x000f2400080010ff */
[----:B----4-:R-:W-:Y:S05]  /*4130*/  @!P0 BRA `(.L_x_47) ;  /* 0xfffffffc00f08947 */ /* 0x010fea000383ffff */
[----:B------:R-:W-:Y:S05]  /*4140*/  BRA `(.L_x_48) ;  /* 0xffffffd000d07947 */ /* 0x000fea000383ffff */
.L_x_26:
[----:B------:R-:W-:Y:S02]  /*4150*/  MOV R6, UR20 ;  /* 0x0000001400067c02 */ /* 0x000fe40008000f00 */
[----:B------:R-:W-:Y:S02]  /*4160*/  MOV R7, UR20 ;  /* 0x0000001400077c02 */ /* 0x000fe40008000f00 */
[----:B------:R-:W-:Y:S07]  /*4170*/  MOV R2, UR5 ;  /* 0x0000000500027c02 */ /* 0x000fee0008000f00 */
.L_x_49:
[----:B-1----:R1:W4:Y:S02]  /*4180*/  SYNCS.PHASECHK.TRANS64.TRYWAIT P0, [R2+URZ], R7 ;  /* 0x00000007020075a7 */ /* 0x00232400080011ff */
[----:B----4-:R-:W-:Y:S05]  /*4190*/  @!P0 NANOSLEEP.SYNCS 0x989680 ;  /* 0x009896800000895d */ /* 0x010fea0003900000 */
[----:B------:R-:W4:Y:S02]  /*41a0*/  @!P0 SYNCS.PHASECHK.TRANS64 P0, [R2+URZ], R7 ;  /* 0x00000007020085a7 */ /* 0x000f2400080010ff */
[----:B----4-:R-:W-:Y:S05]  /*41b0*/  @!P0 BRA `(.L_x_49) ;  /* 0xfffffffc00f08947 */ /* 0x010fea000383ffff */
[----:B------:R-:W-:Y:S05]  /*41c0*/  BRA `(.L_x_25) ;  /* 0xffffffd400187947 */ /* 0x000fea000383ffff */
.L_x_29:
[----:B------:R-:W-:-:S07]  /*41d0*/  MOV R5, R4 ;  /* 0x0000000400057202 */ /* 0x000fce0000000f00 */
.L_x_50:
[----:B-1----:R1:W4:Y:S02]  /*41e0*/  SYNCS.PHASECHK.TRANS64.TRYWAIT P0, [R2+URZ+0x80], R5 ;  /* 0x00008005020075a7 */ /* 0x00232400080011ff */
[----:B----4-:R-:W-:Y:S05]  /*41f0*/  @!P0 NANOSLEEP.SYNCS 0x989680 ;  /* 0x009896800000895d */ /* 0x010fea0003900000 */
[----:B------:R-:W4:Y:S02]  /*4200*/  @!P0 SYNCS.PHASECHK.TRANS64 P0, [R2+URZ+0x80], R5 ;  /* 0x00008005020085a7 */ /* 0x000f2400080010ff */
[----:B----4-:R-:W-:Y:S05]  /*4210*/  @!P0 BRA `(.L_x_50) ;  /* 0xfffffffc00f08947 */ /* 0x010fea000383ffff */
[----:B------:R-:W-:Y:S05]  /*4220*/  BRA `(.L_x_22) ;  /* 0xffffffd400bc7947 */ /* 0x000fea000383ffff */
.L_x_36:
[----:B------:R-:W-:-:S07]  /*4230*/  MOV R7, R6 ;  /* 0x0000000600077202 */ /* 0x000fce0000000f00 */
.L_x_51:
[----:B-1----:R1:W2:Y:S02]  /*4240*/  SYNCS.PHASECHK.TRANS64.TRYWAIT P0, [R3+URZ+0x70], R7 ;  /* 0x00007007030075a7 */ /* 0x0022a400080011ff */
[----:B--2---:R-:W-:Y:S05]  /*4250*/  @!P0 NANOSLEEP.SYNCS 0x989680 ;  /* 0x009896800000895d */ /* 0x004fea0003900000 */
[----:B------:R-:W2:Y:S02]  /*4260*/  @!P0 SYNCS.PHASECHK.TRANS64 P0, [R3+URZ+0x70], R7 ;  /* 0x00007007030085a7 */ /* 0x000ea400080010ff */
[----:B--2---:R-:W-:Y:S05]  /*4270*/  @!P0 BRA `(.L_x_51) ;  /* 0xfffffffc00f08947 */ /* 0x004fea000383ffff */
[----:B------:R-:W-:Y:S05]  /*4280*/  BRA `(.L_x_52) ;  /* 0xffffffdc00f07947 */ /* 0x000fea000383ffff */
        .weak           $__internal_0_$__cuda_sm10x_tcgen05_guardrail_trap_col_being_dealloced_not_returned_by_alloc
        .type           $__internal_0_$__cuda_sm10x_tcgen05_guardrail_trap_col_being_dealloced_not_returned_by_alloc,@function
        .size           $__internal_0_$__cuda_sm10x_tcgen05_guardrail_trap_col_being_dealloced_not_returned_by_alloc,($__internal_1_$__cuda_sm10x_tcgen05_guardrail_trap_phase_invalid_during_alloc - $__internal_0_$__cuda_sm10x_tcgen05_guardrail_trap_col_being_dealloced_not_returned_by_alloc)
$__internal_0_$__cuda_sm10x_tcgen05_guardrail_trap_col_being_dealloced_not_returned_by_alloc:
[----:B------:R-:W-:Y:S05]  /*4290*/  BPT.TRAP 0x1 ;  /* 0x000000040000795c */ /* 0x000fea0000300000 */
[----:B------:R-:W-:-:S04]  /*42a0*/  HFMA2 R3, -RZ, RZ, 0, 0 ;  /* 0x00000000ff037431 */ /* 0x000fc800000001ff */
[----:B------:R-:W-:Y:S05]  /*42b0*/  RET.REL.NODEC R2 `(kernel_cutlass_kernel_cudnngemm_swigludense_gemm_persistent_swigluPersistentDenseGemmKernel_object_at__TiledMMA_ThrLayoutVMNK11110000_PermutationMNK____MMAAtom_ThrID10_ShapeMNK6412816_TVL_0) ;  /* 0xffffffbc02507950 */ /* 0x000fea0003c3ffff */
        .weak           $__internal_1_$__cuda_sm10x_tcgen05_guardrail_trap_phase_invalid_during_alloc
        .type           $__internal_1_$__cuda_sm10x_tcgen05_guardrail_trap_phase_invalid_during_alloc,@function
        .size           $__internal_1_$__cuda_sm10x_tcgen05_guardrail_trap_phase_invalid_during_alloc,($__internal_2_$__cuda_sm10x_tcgen05_guardrail_trap_unallocated_columns_being_dealloced - $__internal_1_$__cuda_sm10x_tcgen05_guardrail_trap_phase_invalid_during_alloc)
$__internal_1_$__cuda_sm10x_tcgen05_guardrail_trap_phase_invalid_during_alloc:
[----:B------:R-:W-:Y:S05]  /*42c0*/  BPT.TRAP 0x1 ;  /* 0x000000040000795c */ /* 0x000fea0000300000 */
[----:B------:R-:W-:-:S04]  /*42d0*/  MOV R3, 0x0 ;  /* 0x0000000000037802 */ /* 0x000fc80000000f00 */
[----:B------:R-:W-:Y:S05]  /*42e0*/  RET.REL.NODEC R2 `(kernel_cutlass_kernel_cudnngemm_swigludense_gemm_persistent_swigluPersistentDenseGemmKernel_object_at__TiledMMA_ThrLayoutVMNK11110000_PermutationMNK____MMAAtom_ThrID10_ShapeMNK6412816_TVL_0) ;  /* 0xffffffbc02447950 */ /* 0x000fea0003c3ffff */
        .weak           $__internal_2_$__cuda_sm10x_tcgen05_guardrail_trap_unallocated_columns_being_dealloced
        .type           $__internal_2_$__cuda_sm10x_tcgen05_guardrail_trap_unallocated_columns_being_dealloced,@function
        .size           $__internal_2_$__cuda_sm10x_tcgen05_guardrail_trap_unallocated_columns_being_dealloced,(.L_x_56 - $__internal_2_$__cuda_sm10x_tcgen05_guardrail_trap_unallocated_columns_being_dealloced)
$__internal_2_$__cuda_sm10x_tcgen05_guardrail_trap_unallocated_columns_being_dealloced:
[----:B------:R-:W-:Y:S05]  /*42f0*/  BPT.TRAP 0x1 ;  /* 0x000000040000795c */ /* 0x000fea0000300000 */
[----:B------:R-:W-:-:S04]  /*4300*/  HFMA2 R3, -RZ, RZ, 0, 0 ;  /* 0x00000000ff037431 */ /* 0x000fc800000001ff */
[----:B------:R-:W-:Y:S05]  /*4310*/  RET.REL.NODEC R2 `(kernel_cutlass_kernel_cudnngemm_swigludense_gemm_persistent_swigluPersistentDenseGemmKernel_object_at__TiledMMA_ThrLayoutVMNK11110000_PermutationMNK____MMAAtom_ThrID10_ShapeMNK6412816_TVL_0) ;  /* 0xffffffbc02387950 */ /* 0x000fea0003c3ffff */
.L_x_53:
[----:B------:R-:W-:-:S00]  /*4320*/  BRA `(.L_x_53) ;  /* 0xfffffffc00fc7947 */ /* 0x000fc0000383ffff */
[----:B------:R-:W-:-:S00]  /*4330*/  NOP ;  /* 0x0000000000007918 */ /* 0x000fc00000000000 */
        /* <DEDUP_REMOVED lines=12> */
.L_x_56:


//--------------------- .nv.shared.kernel_cutlass_kernel_cudnngemm_swigludense_gemm_persistent_swigluPersistentDenseGemmKernel_object_at__TiledMMA_ThrLayoutVMNK11110000_PermutationMNK____MMAAtom_ThrID10_ShapeMNK6412816_TVL_0 --------------------------
	.section	.nv.shared.kernel_cutlass_kernel_cudnngemm_swigludense_gemm_persistent_swigluPersistentDenseGemmKernel_object_at__TiledMMA_ThrLayoutVMNK11110000_PermutationMNK____MMAAtom_ThrID10_ShapeMNK6412816_TVL_0,"aw",@nobits
	.sectionflags	@""
	.align	1024
	.zero		1024


//--------------------- .nv.shared.reserved.0     --------------------------
	.section	.nv.shared.reserved.0,"aw",@nobits
	.align	8
	.weak		__nv_reservedSMEM_offset_0_alias
	.size		__nv_reservedSMEM_offset_0_alias, 0, 64
	.other		__nv_reservedSMEM_offset_0_alias,@"STO_CUDA_RESERVED_SHARED STV_DEFAULT"
__nv_reservedSMEM_offset_0_alias:
	.zero		0
.nv.shared.reserved.0:
	.zero		64
	.weak		__nv_reservedSMEM_allocation_phase
	.type		__nv_reservedSMEM_allocation_phase,@object
	.size		__nv_reservedSMEM_allocation_phase,(.L_0 - __nv_reservedSMEM_allocation_phase)
__nv_reservedSMEM_allocation_phase:
	.zero		1
.L_0:
	.zero		7
	.weak		__nv_reservedSMEM_devtool_atexit_pc
	.type		__nv_reservedSMEM_devtool_atexit_pc,@object
	.size		__nv_reservedSMEM_devtool_atexit_pc,(__nv_reservedSMEM_allocation_mask - __nv_reservedSMEM_devtool_atexit_pc)
__nv_reservedSMEM_devtool_atexit_pc:
	.zero		8
	.weak		__nv_reservedSMEM_allocation_mask
	.type		__nv_reservedSMEM_allocation_mask,@object
	.size		__nv_reservedSMEM_allocation_mask,(.L_2 - __nv_reservedSMEM_allocation_mask)
__nv_reservedSMEM_allocation_mask:
	.zero		4
.L_2:


//--------------------- .nv.constant0.kernel_cutlass_kernel_cudnngemm_swigludense_gemm_persistent_swigluPersistentDenseGemmKernel_object_at__TiledMMA_ThrLayoutVMNK11110000_PermutationMNK____MMAAtom_ThrID10_ShapeMNK6412816_TVL_0 --------------------------
	.section	.nv.constant0.kernel_cutlass_kernel_cudnngemm_swigludense_gemm_persistent_swigluPersistentDenseGemmKernel_object_at__TiledMMA_ThrLayoutVMNK11110000_PermutationMNK____MMAAtom_ThrID10_ShapeMNK6412816_TVL_0,"a",@progbits
	.sectionflags	@""
	.align	4
.nv.constant0.kernel_cutlass_kernel_cudnngemm_swigludense_gemm_persistent_swigluPersistentDenseGemmKernel_object_at__TiledMMA_ThrLayoutVMNK11110000_PermutationMNK____MMAAtom_ThrID10_ShapeMNK6412816_TVL_0:
	.zero		1512


//--------------------- SYMBOLS --------------------------

	.type		.nv.reservedSmem.offset0,@object
	.size		.nv.reservedSmem.offset0,0x4
	.type		.nv.reservedSmem.cap,@object
	.size		.nv.reservedSmem.cap,0x4
